//
// Generated by NVIDIA NVVM Compiler
//
// Compiler Build ID: CL-36424714
// Cuda compilation tools, release 13.0, V13.0.88
// Based on NVVM 20.0.0
//

.version 9.0
.target sm_100
.address_size 64

	// .globl	_Z21matrix_output_elementPdS_S_i

.visible .entry _Z21matrix_output_elementPdS_S_i(
	.param .u64 .ptr .align 1 _Z21matrix_output_elementPdS_S_i_param_0,
	.param .u64 .ptr .align 1 _Z21matrix_output_elementPdS_S_i_param_1,
	.param .u64 .ptr .align 1 _Z21matrix_output_elementPdS_S_i_param_2,
	.param .u32 _Z21matrix_output_elementPdS_S_i_param_3
)
{
	.reg .b32 	%r<5>;
	.reg .b64 	%rd<11>;
	.reg .b64 	%fd<4>;

	ld.param.u64 	%rd1, [_Z21matrix_output_elementPdS_S_i_param_0];
	ld.param.u64 	%rd2, [_Z21matrix_output_elementPdS_S_i_param_1];
	ld.param.u64 	%rd3, [_Z21matrix_output_elementPdS_S_i_param_2];
	cvta.to.global.u64 	%rd4, %rd3;
	cvta.to.global.u64 	%rd5, %rd2;
	cvta.to.global.u64 	%rd6, %rd1;
	mov.u32 	%r1, %ctaid.x;
	mov.u32 	%r2, %ntid.x;
	mov.u32 	%r3, %tid.x;
	mad.lo.s32 	%r4, %r1, %r2, %r3;
	mul.wide.s32 	%rd7, %r4, 8;
	add.s64 	%rd8, %rd6, %rd7;
	ld.global.f64 	%fd1, [%rd8];
	add.s64 	%rd9, %rd5, %rd7;
	ld.global.f64 	%fd2, [%rd9];
	add.f64 	%fd3, %fd1, %fd2;
	add.s64 	%rd10, %rd4, %rd7;
	st.global.f64 	[%rd10], %fd3;
	ret;

}
	// .globl	_Z17matrix_output_rowPdS_S_i
.visible .entry _Z17matrix_output_rowPdS_S_i(
	.param .u64 .ptr .align 1 _Z17matrix_output_rowPdS_S_i_param_0,
	.param .u64 .ptr .align 1 _Z17matrix_output_rowPdS_S_i_param_1,
	.param .u64 .ptr .align 1 _Z17matrix_output_rowPdS_S_i_param_2,
	.param .u32 _Z17matrix_output_rowPdS_S_i_param_3
)
{
	.reg .pred 	%p<12>;
	.reg .b32 	%r<37>;
	.reg .b64 	%rd<26>;
	.reg .b64 	%fd<88>;

	ld.param.u64 	%rd7, [_Z17matrix_output_rowPdS_S_i_param_0];
	ld.param.u64 	%rd8, [_Z17matrix_output_rowPdS_S_i_param_1];
	ld.param.u64 	%rd9, [_Z17matrix_output_rowPdS_S_i_param_2];
	ld.param.u32 	%r23, [_Z17matrix_output_rowPdS_S_i_param_3];
	cvta.to.global.u64 	%rd1, %rd9;
	cvta.to.global.u64 	%rd2, %rd8;
	cvta.to.global.u64 	%rd3, %rd7;
	mov.u32 	%r24, %ctaid.x;
	mov.u32 	%r25, %ntid.x;
	mov.u32 	%r26, %tid.x;
	mad.lo.s32 	%r1, %r24, %r25, %r26;
	setp.ge.s32 	%p1, %r1, %r23;
	setp.lt.s32 	%p2, %r23, 1;
	or.pred  	%p3, %p1, %p2;
	@%p3 bra 	$L__BB1_13;
	mul.lo.s32 	%r2, %r23, %r1;
	and.b32  	%r3, %r23, 15;
	setp.lt.u32 	%p4, %r23, 16;
	mov.b32 	%r33, 0;
	@%p4 bra 	$L__BB1_4;
	and.b32  	%r33, %r23, 2147483632;
	neg.s32 	%r31, %r33;
	add.s64 	%rd4, %rd3, 64;
	add.s64 	%rd5, %rd2, 64;
	add.s64 	%rd6, %rd1, 64;
	mov.u32 	%r30, %r2;
$L__BB1_3:
	.pragma "nounroll";
	mul.wide.s32 	%rd10, %r30, 8;
	add.s64 	%rd11, %rd4, %rd10;
	add.s64 	%rd12, %rd5, %rd10;
	add.s64 	%rd13, %rd6, %rd10;
	ld.global.f64 	%fd1, [%rd11+-64];
	ld.global.f64 	%fd2, [%rd12+-64];
	add.f64 	%fd3, %fd1, %fd2;
	st.global.f64 	[%rd13+-64], %fd3;
	ld.global.f64 	%fd4, [%rd11+-56];
	ld.global.f64 	%fd5, [%rd12+-56];
	add.f64 	%fd6, %fd4, %fd5;
	st.global.f64 	[%rd13+-56], %fd6;
	ld.global.f64 	%fd7, [%rd11+-48];
	ld.global.f64 	%fd8, [%rd12+-48];
	add.f64 	%fd9, %fd7, %fd8;
	st.global.f64 	[%rd13+-48], %fd9;
	ld.global.f64 	%fd10, [%rd11+-40];
	ld.global.f64 	%fd11, [%rd12+-40];
	add.f64 	%fd12, %fd10, %fd11;
	st.global.f64 	[%rd13+-40], %fd12;
	ld.global.f64 	%fd13, [%rd11+-32];
	ld.global.f64 	%fd14, [%rd12+-32];
	add.f64 	%fd15, %fd13, %fd14;
	st.global.f64 	[%rd13+-32], %fd15;
	ld.global.f64 	%fd16, [%rd11+-24];
	ld.global.f64 	%fd17, [%rd12+-24];
	add.f64 	%fd18, %fd16, %fd17;
	st.global.f64 	[%rd13+-24], %fd18;
	ld.global.f64 	%fd19, [%rd11+-16];
	ld.global.f64 	%fd20, [%rd12+-16];
	add.f64 	%fd21, %fd19, %fd20;
	st.global.f64 	[%rd13+-16], %fd21;
	ld.global.f64 	%fd22, [%rd11+-8];
	ld.global.f64 	%fd23, [%rd12+-8];
	add.f64 	%fd24, %fd22, %fd23;
	st.global.f64 	[%rd13+-8], %fd24;
	ld.global.f64 	%fd25, [%rd11];
	ld.global.f64 	%fd26, [%rd12];
	add.f64 	%fd27, %fd25, %fd26;
	st.global.f64 	[%rd13], %fd27;
	ld.global.f64 	%fd28, [%rd11+8];
	ld.global.f64 	%fd29, [%rd12+8];
	add.f64 	%fd30, %fd28, %fd29;
	st.global.f64 	[%rd13+8], %fd30;
	ld.global.f64 	%fd31, [%rd11+16];
	ld.global.f64 	%fd32, [%rd12+16];
	add.f64 	%fd33, %fd31, %fd32;
	st.global.f64 	[%rd13+16], %fd33;
	ld.global.f64 	%fd34, [%rd11+24];
	ld.global.f64 	%fd35, [%rd12+24];
	add.f64 	%fd36, %fd34, %fd35;
	st.global.f64 	[%rd13+24], %fd36;
	ld.global.f64 	%fd37, [%rd11+32];
	ld.global.f64 	%fd38, [%rd12+32];
	add.f64 	%fd39, %fd37, %fd38;
	st.global.f64 	[%rd13+32], %fd39;
	ld.global.f64 	%fd40, [%rd11+40];
	ld.global.f64 	%fd41, [%rd12+40];
	add.f64 	%fd42, %fd40, %fd41;
	st.global.f64 	[%rd13+40], %fd42;
	ld.global.f64 	%fd43, [%rd11+48];
	ld.global.f64 	%fd44, [%rd12+48];
	add.f64 	%fd45, %fd43, %fd44;
	st.global.f64 	[%rd13+48], %fd45;
	ld.global.f64 	%fd46, [%rd11+56];
	ld.global.f64 	%fd47, [%rd12+56];
	add.f64 	%fd48, %fd46, %fd47;
	st.global.f64 	[%rd13+56], %fd48;
	add.s32 	%r31, %r31, 16;
	add.s32 	%r30, %r30, 16;
	setp.ne.s32 	%p5, %r31, 0;
	@%p5 bra 	$L__BB1_3;
$L__BB1_4:
	setp.eq.s32 	%p6, %r3, 0;
	@%p6 bra 	$L__BB1_13;
	and.b32  	%r11, %r23, 7;
	setp.lt.u32 	%p7, %r3, 8;
	@%p7 bra 	$L__BB1_7;
	add.s32 	%r28, %r33, %r2;
	mul.wide.s32 	%rd14, %r28, 8;
	add.s64 	%rd15, %rd3, %rd14;
	ld.global.f64 	%fd49, [%rd15];
	add.s64 	%rd16, %rd2, %rd14;
	ld.global.f64 	%fd50, [%rd16];
	add.f64 	%fd51, %fd49, %fd50;
	add.s64 	%rd17, %rd1, %rd14;
	st.global.f64 	[%rd17], %fd51;
	ld.global.f64 	%fd52, [%rd15+8];
	ld.global.f64 	%fd53, [%rd16+8];
	add.f64 	%fd54, %fd52, %fd53;
	st.global.f64 	[%rd17+8], %fd54;
	ld.global.f64 	%fd55, [%rd15+16];
	ld.global.f64 	%fd56, [%rd16+16];
	add.f64 	%fd57, %fd55, %fd56;
	st.global.f64 	[%rd17+16], %fd57;
	ld.global.f64 	%fd58, [%rd15+24];
	ld.global.f64 	%fd59, [%rd16+24];
	add.f64 	%fd60, %fd58, %fd59;
	st.global.f64 	[%rd17+24], %fd60;
	ld.global.f64 	%fd61, [%rd15+32];
	ld.global.f64 	%fd62, [%rd16+32];
	add.f64 	%fd63, %fd61, %fd62;
	st.global.f64 	[%rd17+32], %fd63;
	ld.global.f64 	%fd64, [%rd15+40];
	ld.global.f64 	%fd65, [%rd16+40];
	add.f64 	%fd66, %fd64, %fd65;
	st.global.f64 	[%rd17+40], %fd66;
	ld.global.f64 	%fd67, [%rd15+48];
	ld.global.f64 	%fd68, [%rd16+48];
	add.f64 	%fd69, %fd67, %fd68;
	st.global.f64 	[%rd17+48], %fd69;
	ld.global.f64 	%fd70, [%rd15+56];
	ld.global.f64 	%fd71, [%rd16+56];
	add.f64 	%fd72, %fd70, %fd71;
	st.global.f64 	[%rd17+56], %fd72;
	add.s32 	%r33, %r33, 8;
$L__BB1_7:
	setp.eq.s32 	%p8, %r11, 0;
	@%p8 bra 	$L__BB1_13;
	and.b32  	%r14, %r23, 3;
	setp.lt.u32 	%p9, %r11, 4;
	@%p9 bra 	$L__BB1_10;
	add.s32 	%r29, %r33, %r2;
	mul.wide.s32 	%rd18, %r29, 8;
	add.s64 	%rd19, %rd3, %rd18;
	ld.global.f64 	%fd73, [%rd19];
	add.s64 	%rd20, %rd2, %rd18;
	ld.global.f64 	%fd74, [%rd20];
	add.f64 	%fd75, %fd73, %fd74;
	add.s64 	%rd21, %rd1, %rd18;
	st.global.f64 	[%rd21], %fd75;
	ld.global.f64 	%fd76, [%rd19+8];
	ld.global.f64 	%fd77, [%rd20+8];
	add.f64 	%fd78, %fd76, %fd77;
	st.global.f64 	[%rd21+8], %fd78;
	ld.global.f64 	%fd79, [%rd19+16];
	ld.global.f64 	%fd80, [%rd20+16];
	add.f64 	%fd81, %fd79, %fd80;
	st.global.f64 	[%rd21+16], %fd81;
	ld.global.f64 	%fd82, [%rd19+24];
	ld.global.f64 	%fd83, [%rd20+24];
	add.f64 	%fd84, %fd82, %fd83;
	st.global.f64 	[%rd21+24], %fd84;
	add.s32 	%r33, %r33, 4;
$L__BB1_10:
	setp.eq.s32 	%p10, %r14, 0;
	@%p10 bra 	$L__BB1_13;
	add.s32 	%r36, %r33, %r2;
	neg.s32 	%r35, %r14;
$L__BB1_12:
	.pragma "nounroll";
	mul.wide.s32 	%rd22, %r36, 8;
	add.s64 	%rd23, %rd1, %rd22;
	add.s64 	%rd24, %rd2, %rd22;
	add.s64 	%rd25, %rd3, %rd22;
	ld.global.f64 	%fd85, [%rd25];
	ld.global.f64 	%fd86, [%rd24];
	add.f64 	%fd87, %fd85, %fd86;
	st.global.f64 	[%rd23], %fd87;
	add.s32 	%r36, %r36, 1;
	add.s32 	%r35, %r35, 1;
	setp.ne.s32 	%p11, %r35, 0;
	@%p11 bra 	$L__BB1_12;
$L__BB1_13:
	ret;

}
	// .globl	_Z20matrix_output_columnPdS_S_i
.visible .entry _Z20matrix_output_columnPdS_S_i(
	.param .u64 .ptr .align 1 _Z20matrix_output_columnPdS_S_i_param_0,
	.param .u64 .ptr .align 1 _Z20matrix_output_columnPdS_S_i_param_1,
	.param .u64 .ptr .align 1 _Z20matrix_output_columnPdS_S_i_param_2,
	.param .u32 _Z20matrix_output_columnPdS_S_i_param_3
)
{
	.reg .pred 	%p<12>;
	.reg .b32 	%r<38>;
	.reg .b64 	%rd<101>;
	.reg .b64 	%fd<88>;

	ld.param.u64 	%rd4, [_Z20matrix_output_columnPdS_S_i_param_0];
	ld.param.u64 	%rd5, [_Z20matrix_output_columnPdS_S_i_param_1];
	ld.param.u64 	%rd6, [_Z20matrix_output_columnPdS_S_i_param_2];
	ld.param.u32 	%r23, [_Z20matrix_output_columnPdS_S_i_param_3];
	cvta.to.global.u64 	%rd1, %rd6;
	cvta.to.global.u64 	%rd2, %rd5;
	cvta.to.global.u64 	%rd3, %rd4;
	mov.u32 	%r24, %ctaid.x;
	mov.u32 	%r25, %ntid.x;
	mov.u32 	%r26, %tid.x;
	mad.lo.s32 	%r1, %r24, %r25, %r26;
	setp.ge.s32 	%p1, %r1, %r23;
	setp.lt.s32 	%p2, %r23, 1;
	or.pred  	%p3, %p1, %p2;
	@%p3 bra 	$L__BB2_13;
	add.s32 	%r28, %r23, -1;
	and.b32  	%r2, %r23, 15;
	setp.lt.u32 	%p4, %r28, 15;
	mov.b32 	%r34, 0;
	@%p4 bra 	$L__BB2_4;
	and.b32  	%r34, %r23, 2147483632;
	neg.s32 	%r32, %r34;
	shl.b32 	%r5, %r23, 4;
	mul.wide.u32 	%rd11, %r23, 8;
	mov.u32 	%r31, %r1;
$L__BB2_3:
	.pragma "nounroll";
	mul.wide.s32 	%rd7, %r31, 8;
	add.s64 	%rd8, %rd3, %rd7;
	ld.global.f64 	%fd1, [%rd8];
	add.s64 	%rd9, %rd2, %rd7;
	ld.global.f64 	%fd2, [%rd9];
	add.f64 	%fd3, %fd1, %fd2;
	add.s64 	%rd10, %rd1, %rd7;
	st.global.f64 	[%rd10], %fd3;
	add.s64 	%rd12, %rd8, %rd11;
	ld.global.f64 	%fd4, [%rd12];
	add.s64 	%rd13, %rd9, %rd11;
	ld.global.f64 	%fd5, [%rd13];
	add.f64 	%fd6, %fd4, %fd5;
	add.s64 	%rd14, %rd10, %rd11;
	st.global.f64 	[%rd14], %fd6;
	add.s64 	%rd15, %rd12, %rd11;
	ld.global.f64 	%fd7, [%rd15];
	add.s64 	%rd16, %rd13, %rd11;
	ld.global.f64 	%fd8, [%rd16];
	add.f64 	%fd9, %fd7, %fd8;
	add.s64 	%rd17, %rd14, %rd11;
	st.global.f64 	[%rd17], %fd9;
	add.s64 	%rd18, %rd15, %rd11;
	ld.global.f64 	%fd10, [%rd18];
	add.s64 	%rd19, %rd16, %rd11;
	ld.global.f64 	%fd11, [%rd19];
	add.f64 	%fd12, %fd10, %fd11;
	add.s64 	%rd20, %rd17, %rd11;
	st.global.f64 	[%rd20], %fd12;
	add.s64 	%rd21, %rd18, %rd11;
	ld.global.f64 	%fd13, [%rd21];
	add.s64 	%rd22, %rd19, %rd11;
	ld.global.f64 	%fd14, [%rd22];
	add.f64 	%fd15, %fd13, %fd14;
	add.s64 	%rd23, %rd20, %rd11;
	st.global.f64 	[%rd23], %fd15;
	add.s64 	%rd24, %rd21, %rd11;
	ld.global.f64 	%fd16, [%rd24];
	add.s64 	%rd25, %rd22, %rd11;
	ld.global.f64 	%fd17, [%rd25];
	add.f64 	%fd18, %fd16, %fd17;
	add.s64 	%rd26, %rd23, %rd11;
	st.global.f64 	[%rd26], %fd18;
	add.s64 	%rd27, %rd24, %rd11;
	ld.global.f64 	%fd19, [%rd27];
	add.s64 	%rd28, %rd25, %rd11;
	ld.global.f64 	%fd20, [%rd28];
	add.f64 	%fd21, %fd19, %fd20;
	add.s64 	%rd29, %rd26, %rd11;
	st.global.f64 	[%rd29], %fd21;
	add.s64 	%rd30, %rd27, %rd11;
	ld.global.f64 	%fd22, [%rd30];
	add.s64 	%rd31, %rd28, %rd11;
	ld.global.f64 	%fd23, [%rd31];
	add.f64 	%fd24, %fd22, %fd23;
	add.s64 	%rd32, %rd29, %rd11;
	st.global.f64 	[%rd32], %fd24;
	add.s64 	%rd33, %rd30, %rd11;
	ld.global.f64 	%fd25, [%rd33];
	add.s64 	%rd34, %rd31, %rd11;
	ld.global.f64 	%fd26, [%rd34];
	add.f64 	%fd27, %fd25, %fd26;
	add.s64 	%rd35, %rd32, %rd11;
	st.global.f64 	[%rd35], %fd27;
	add.s64 	%rd36, %rd33, %rd11;
	ld.global.f64 	%fd28, [%rd36];
	add.s64 	%rd37, %rd34, %rd11;
	ld.global.f64 	%fd29, [%rd37];
	add.f64 	%fd30, %fd28, %fd29;
	add.s64 	%rd38, %rd35, %rd11;
	st.global.f64 	[%rd38], %fd30;
	add.s64 	%rd39, %rd36, %rd11;
	ld.global.f64 	%fd31, [%rd39];
	add.s64 	%rd40, %rd37, %rd11;
	ld.global.f64 	%fd32, [%rd40];
	add.f64 	%fd33, %fd31, %fd32;
	add.s64 	%rd41, %rd38, %rd11;
	st.global.f64 	[%rd41], %fd33;
	add.s64 	%rd42, %rd39, %rd11;
	ld.global.f64 	%fd34, [%rd42];
	add.s64 	%rd43, %rd40, %rd11;
	ld.global.f64 	%fd35, [%rd43];
	add.f64 	%fd36, %fd34, %fd35;
	add.s64 	%rd44, %rd41, %rd11;
	st.global.f64 	[%rd44], %fd36;
	add.s64 	%rd45, %rd42, %rd11;
	ld.global.f64 	%fd37, [%rd45];
	add.s64 	%rd46, %rd43, %rd11;
	ld.global.f64 	%fd38, [%rd46];
	add.f64 	%fd39, %fd37, %fd38;
	add.s64 	%rd47, %rd44, %rd11;
	st.global.f64 	[%rd47], %fd39;
	add.s64 	%rd48, %rd45, %rd11;
	ld.global.f64 	%fd40, [%rd48];
	add.s64 	%rd49, %rd46, %rd11;
	ld.global.f64 	%fd41, [%rd49];
	add.f64 	%fd42, %fd40, %fd41;
	add.s64 	%rd50, %rd47, %rd11;
	st.global.f64 	[%rd50], %fd42;
	add.s64 	%rd51, %rd48, %rd11;
	ld.global.f64 	%fd43, [%rd51];
	add.s64 	%rd52, %rd49, %rd11;
	ld.global.f64 	%fd44, [%rd52];
	add.f64 	%fd45, %fd43, %fd44;
	add.s64 	%rd53, %rd50, %rd11;
	st.global.f64 	[%rd53], %fd45;
	add.s64 	%rd54, %rd51, %rd11;
	ld.global.f64 	%fd46, [%rd54];
	add.s64 	%rd55, %rd52, %rd11;
	ld.global.f64 	%fd47, [%rd55];
	add.f64 	%fd48, %fd46, %fd47;
	add.s64 	%rd56, %rd53, %rd11;
	st.global.f64 	[%rd56], %fd48;
	add.s32 	%r32, %r32, 16;
	add.s32 	%r31, %r31, %r5;
	setp.ne.s32 	%p5, %r32, 0;
	@%p5 bra 	$L__BB2_3;
$L__BB2_4:
	setp.eq.s32 	%p6, %r2, 0;
	@%p6 bra 	$L__BB2_13;
	and.b32  	%r11, %r23, 7;
	setp.lt.u32 	%p7, %r2, 8;
	@%p7 bra 	$L__BB2_7;
	mad.lo.s32 	%r29, %r34, %r23, %r1;
	mul.wide.s32 	%rd57, %r29, 8;
	add.s64 	%rd58, %rd3, %rd57;
	ld.global.f64 	%fd49, [%rd58];
	add.s64 	%rd59, %rd2, %rd57;
	ld.global.f64 	%fd50, [%rd59];
	add.f64 	%fd51, %fd49, %fd50;
	add.s64 	%rd60, %rd1, %rd57;
	st.global.f64 	[%rd60], %fd51;
	mul.wide.u32 	%rd61, %r23, 8;
	add.s64 	%rd62, %rd58, %rd61;
	ld.global.f64 	%fd52, [%rd62];
	add.s64 	%rd63, %rd59, %rd61;
	ld.global.f64 	%fd53, [%rd63];
	add.f64 	%fd54, %fd52, %fd53;
	add.s64 	%rd64, %rd60, %rd61;
	st.global.f64 	[%rd64], %fd54;
	add.s64 	%rd65, %rd62, %rd61;
	ld.global.f64 	%fd55, [%rd65];
	add.s64 	%rd66, %rd63, %rd61;
	ld.global.f64 	%fd56, [%rd66];
	add.f64 	%fd57, %fd55, %fd56;
	add.s64 	%rd67, %rd64, %rd61;
	st.global.f64 	[%rd67], %fd57;
	add.s64 	%rd68, %rd65, %rd61;
	ld.global.f64 	%fd58, [%rd68];
	add.s64 	%rd69, %rd66, %rd61;
	ld.global.f64 	%fd59, [%rd69];
	add.f64 	%fd60, %fd58, %fd59;
	add.s64 	%rd70, %rd67, %rd61;
	st.global.f64 	[%rd70], %fd60;
	add.s64 	%rd71, %rd68, %rd61;
	ld.global.f64 	%fd61, [%rd71];
	add.s64 	%rd72, %rd69, %rd61;
	ld.global.f64 	%fd62, [%rd72];
	add.f64 	%fd63, %fd61, %fd62;
	add.s64 	%rd73, %rd70, %rd61;
	st.global.f64 	[%rd73], %fd63;
	add.s64 	%rd74, %rd71, %rd61;
	ld.global.f64 	%fd64, [%rd74];
	add.s64 	%rd75, %rd72, %rd61;
	ld.global.f64 	%fd65, [%rd75];
	add.f64 	%fd66, %fd64, %fd65;
	add.s64 	%rd76, %rd73, %rd61;
	st.global.f64 	[%rd76], %fd66;
	add.s64 	%rd77, %rd74, %rd61;
	ld.global.f64 	%fd67, [%rd77];
	add.s64 	%rd78, %rd75, %rd61;
	ld.global.f64 	%fd68, [%rd78];
	add.f64 	%fd69, %fd67, %fd68;
	add.s64 	%rd79, %rd76, %rd61;
	st.global.f64 	[%rd79], %fd69;
	add.s64 	%rd80, %rd77, %rd61;
	ld.global.f64 	%fd70, [%rd80];
	add.s64 	%rd81, %rd78, %rd61;
	ld.global.f64 	%fd71, [%rd81];
	add.f64 	%fd72, %fd70, %fd71;
	add.s64 	%rd82, %rd79, %rd61;
	st.global.f64 	[%rd82], %fd72;
	add.s32 	%r34, %r34, 8;
$L__BB2_7:
	setp.eq.s32 	%p8, %r11, 0;
	@%p8 bra 	$L__BB2_13;
	and.b32  	%r14, %r23, 3;
	setp.lt.u32 	%p9, %r11, 4;
	@%p9 bra 	$L__BB2_10;
	mad.lo.s32 	%r30, %r34, %r23, %r1;
	mul.wide.s32 	%rd83, %r30, 8;
	add.s64 	%rd84, %rd3, %rd83;
	ld.global.f64 	%fd73, [%rd84];
	add.s64 	%rd85, %rd2, %rd83;
	ld.global.f64 	%fd74, [%rd85];
	add.f64 	%fd75, %fd73, %fd74;
	add.s64 	%rd86, %rd1, %rd83;
	st.global.f64 	[%rd86], %fd75;
	mul.wide.u32 	%rd87, %r23, 8;
	add.s64 	%rd88, %rd84, %rd87;
	ld.global.f64 	%fd76, [%rd88];
	add.s64 	%rd89, %rd85, %rd87;
	ld.global.f64 	%fd77, [%rd89];
	add.f64 	%fd78, %fd76, %fd77;
	add.s64 	%rd90, %rd86, %rd87;
	st.global.f64 	[%rd90], %fd78;
	add.s64 	%rd91, %rd88, %rd87;
	ld.global.f64 	%fd79, [%rd91];
	add.s64 	%rd92, %rd89, %rd87;
	ld.global.f64 	%fd80, [%rd92];
	add.f64 	%fd81, %fd79, %fd80;
	add.s64 	%rd93, %rd90, %rd87;
	st.global.f64 	[%rd93], %fd81;
	add.s64 	%rd94, %rd91, %rd87;
	ld.global.f64 	%fd82, [%rd94];
	add.s64 	%rd95, %rd92, %rd87;
	ld.global.f64 	%fd83, [%rd95];
	add.f64 	%fd84, %fd82, %fd83;
	add.s64 	%rd96, %rd93, %rd87;
	st.global.f64 	[%rd96], %fd84;
	add.s32 	%r34, %r34, 4;
$L__BB2_10:
	setp.eq.s32 	%p10, %r14, 0;
	@%p10 bra 	$L__BB2_13;
	mad.lo.s32 	%r37, %r34, %r23, %r1;
	neg.s32 	%r36, %r14;
$L__BB2_12:
	.pragma "nounroll";
	mul.wide.s32 	%rd97, %r37, 8;
	add.s64 	%rd98, %rd1, %rd97;
	add.s64 	%rd99, %rd2, %rd97;
	add.s64 	%rd100, %rd3, %rd97;
	ld.global.f64 	%fd85, [%rd100];
	ld.global.f64 	%fd86, [%rd99];
	add.f64 	%fd87, %fd85, %fd86;
	st.global.f64 	[%rd98], %fd87;
	add.s32 	%r37, %r37, %r23;
	add.s32 	%r36, %r36, 1;
	setp.ne.s32 	%p11, %r36, 0;
	@%p11 bra 	$L__BB2_12;
$L__BB2_13:
	ret;

}
	// .globl	_Z6vecAddPdS_S_i
.visible .entry _Z6vecAddPdS_S_i(
	.param .u64 .ptr .align 1 _Z6vecAddPdS_S_i_param_0,
	.param .u64 .ptr .align 1 _Z6vecAddPdS_S_i_param_1,
	.param .u64 .ptr .align 1 _Z6vecAddPdS_S_i_param_2,
	.param .u32 _Z6vecAddPdS_S_i_param_3
)
{
	.reg .pred 	%p<2>;
	.reg .b32 	%r<6>;
	.reg .b64 	%rd<11>;
	.reg .b64 	%fd<4>;

	ld.param.u64 	%rd1, [_Z6vecAddPdS_S_i_param_0];
	ld.param.u64 	%rd2, [_Z6vecAddPdS_S_i_param_1];
	ld.param.u64 	%rd3, [_Z6vecAddPdS_S_i_param_2];
	ld.param.u32 	%r2, [_Z6vecAddPdS_S_i_param_3];
	mov.u32 	%r3, %ctaid.x;
	mov.u32 	%r4, %ntid.x;
	mov.u32 	%r5, %tid.x;
	mad.lo.s32 	%r1, %r3, %r4, %r5;
	setp.ge.s32 	%p1, %r1, %r2;
	@%p1 bra 	$L__BB3_2;
	cvta.to.global.u64 	%rd4, %rd1;
	cvta.to.global.u64 	%rd5, %rd2;
	cvta.to.global.u64 	%rd6, %rd3;
	mul.wide.s32 	%rd7, %r1, 8;
	add.s64 	%rd8, %rd4, %rd7;
	ld.global.f64 	%fd1, [%rd8];
	add.s64 	%rd9, %rd5, %rd7;
	ld.global.f64 	%fd2, [%rd9];
	add.f64 	%fd3, %fd1, %fd2;
	add.s64 	%rd10, %rd6, %rd7;
	st.global.f64 	[%rd10], %fd3;
$L__BB3_2:
	ret;

}


// ===== COMPILED SASS (sm_100) =====

	.target	sm_100

	.elftype	@"ET_EXEC"


//--------------------- .note.nv.tkinfo           --------------------------
	.section	.note.nv.tkinfo,"",@"SHT_NOTE"
	.sectionflags	@"SHF_NOTE_NV_TKINFO"
	.tkinfo
        /*0018*/ 	.word	0x00000002
        /*0030*/ 	.string	""
        /*0030*/ 	.string	"ptxas"
        /*0030*/ 	.string	"Cuda compilation tools, release 13.0, V13.0.88"
        /*0030*/ 	.string	"Build cuda_13.0.r13.0/compiler.36424714_0"
        /*0030*/ 	.string	"-arch sm_100 -m 64 "



//--------------------- .note.nv.cuinfo           --------------------------
	.section	.note.nv.cuinfo,"",@"SHT_NOTE"
	.sectionflags	@"SHF_NOTE_NV_CUINFO"
        /*0018*/ 	.short	0x0002
        /*001a*/ 	.short	0x0064
        /*001c*/ 	.short	0x0082
	.zero		2


//--------------------- .nv.info                  --------------------------
	.section	.nv.info,"",@"SHT_CUDA_INFO"
	.align	4


	//----- nvinfo : EIATTR_REGCOUNT
	.align		4
        /*0000*/ 	.byte	0x04, 0x2f
        /*0002*/ 	.short	(.L_1 - .L_0)
	.align		4
.L_0:
        /*0004*/ 	.word	index@(_Z21matrix_output_elementPdS_S_i)
        /*0008*/ 	.word	0x0000000e


	//----- nvinfo : EIATTR_FRAME_SIZE
	.align		4
.L_1:
        /*000c*/ 	.byte	0x04, 0x11
        /*000e*/ 	.short	(.L_3 - .L_2)
	.align		4
.L_2:
        /*0010*/ 	.word	index@(_Z21matrix_output_elementPdS_S_i)
        /*0014*/ 	.word	0x00000000


	//----- nvinfo : EIATTR_REGCOUNT
	.align		4
.L_3:
        /*0018*/ 	.byte	0x04, 0x2f
        /*001a*/ 	.short	(.L_5 - .L_4)
	.align		4
.L_4:
        /*001c*/ 	.word	index@(_Z17matrix_output_rowPdS_S_i)
        /*0020*/ 	.word	0x0000001a


	//----- nvinfo : EIATTR_FRAME_SIZE
	.align		4
.L_5:
        /*0024*/ 	.byte	0x04, 0x11
        /*0026*/ 	.short	(.L_7 - .L_6)
	.align		4
.L_6:
        /*0028*/ 	.word	index@(_Z17matrix_output_rowPdS_S_i)
        /*002c*/ 	.word	0x00000000


	//----- nvinfo : EIATTR_REGCOUNT
	.align		4
.L_7:
        /*0030*/ 	.byte	0x04, 0x2f
        /*0032*/ 	.short	(.L_9 - .L_8)
	.align		4
.L_8:
        /*0034*/ 	.word	index@(_Z20matrix_output_columnPdS_S_i)
        /*0038*/ 	.word	0x0000001e


	//----- nvinfo : EIATTR_FRAME_SIZE
	.align		4
.L_9:
        /*003c*/ 	.byte	0x04, 0x11
        /*003e*/ 	.short	(.L_11 - .L_10)
	.align		4
.L_10:
        /*0040*/ 	.word	index@(_Z20matrix_output_columnPdS_S_i)
        /*0044*/ 	.word	0x00000000


	//----- nvinfo : EIATTR_REGCOUNT
	.align		4
.L_11:
        /*0048*/ 	.byte	0x04, 0x2f
        /*004a*/ 	.short	(.L_13 - .L_12)
	.align		4
.L_12:
        /*004c*/ 	.word	index@(_Z6vecAddPdS_S_i)
        /*0050*/ 	.word	0x0000000e


	//----- nvinfo : EIATTR_FRAME_SIZE
	.align		4
.L_13:
        /*0054*/ 	.byte	0x04, 0x11
        /*0056*/ 	.short	(.L_15 - .L_14)
	.align		4
.L_14:
        /*0058*/ 	.word	index@(_Z6vecAddPdS_S_i)
        /*005c*/ 	.word	0x00000000


	//----- nvinfo : EIATTR_MIN_STACK_SIZE
	.align		4
.L_15:
        /*0060*/ 	.byte	0x04, 0x12
        /*0062*/ 	.short	(.L_17 - .L_16)
	.align		4
.L_16:
        /*0064*/ 	.word	index@(_Z6vecAddPdS_S_i)
        /*0068*/ 	.word	0x00000000


	//----- nvinfo : EIATTR_MIN_STACK_SIZE
	.align		4
.L_17:
        /*006c*/ 	.byte	0x04, 0x12
        /*006e*/ 	.short	(.L_19 - .L_18)
	.align		4
.L_18:
        /*0070*/ 	.word	index@(_Z20matrix_output_columnPdS_S_i)
        /*0074*/ 	.word	0x00000000


	//----- nvinfo : EIATTR_MIN_STACK_SIZE
	.align		4
.L_19:
        /*0078*/ 	.byte	0x04, 0x12
        /*007a*/ 	.short	(.L_21 - .L_20)
	.align		4
.L_20:
        /*007c*/ 	.word	index@(_Z17matrix_output_rowPdS_S_i)
        /*0080*/ 	.word	0x00000000


	//----- nvinfo : EIATTR_MIN_STACK_SIZE
	.align		4
.L_21:
        /*0084*/ 	.byte	0x04, 0x12
        /*0086*/ 	.short	(.L_23 - .L_22)
	.align		4
.L_22:
        /*0088*/ 	.word	index@(_Z21matrix_output_elementPdS_S_i)
        /*008c*/ 	.word	0x00000000
.L_23:


//--------------------- .nv.compat                --------------------------
	.section	.nv.compat,"",@"SHT_CUDA_COMPAT_INFO"
	.align	4
        /*0000*/ 	.byte	0x02, 0x09, 0x00, 0x00, 0x02, 0x02, 0x01, 0x00, 0x02, 0x05, 0x05, 0x00, 0x03, 0x07, 0x01, 0x01
        /*0010*/ 	.byte	0x02, 0x03, 0x00, 0x00, 0x02, 0x06, 0x01, 0x00, 0x04, 0x0b, 0x08, 0x00, 0x01, 0x00, 0x00, 0x00
        /*0020*/ 	.byte	0x00, 0x00, 0x00, 0x00


//--------------------- .nv.info._Z6vecAddPdS_S_i --------------------------
	.section	.nv.info._Z6vecAddPdS_S_i,"",@"SHT_CUDA_INFO"
	.sectionflags	@""
	.align	4


	//----- nvinfo : EIATTR_CUDA_API_VERSION
	.align		4
        /*0000*/ 	.byte	0x04, 0x37
        /*0002*/ 	.short	(.L_25 - .L_24)
.L_24:
        /*0004*/ 	.word	0x00000082


	//----- nvinfo : EIATTR_KPARAM_INFO
	.align		4
.L_25:
        /*0008*/ 	.byte	0x04, 0x17
        /*000a*/ 	.short	(.L_27 - .L_26)
.L_26:
        /*000c*/ 	.word	0x00000000
        /*0010*/ 	.short	0x0003
        /*0012*/ 	.short	0x0018
        /*0014*/ 	.byte	0x00, 0xf0, 0x11, 0x00


	//----- nvinfo : EIATTR_KPARAM_INFO
	.align		4
.L_27:
        /*0018*/ 	.byte	0x04, 0x17
        /*001a*/ 	.short	(.L_29 - .L_28)
.L_28:
        /*001c*/ 	.word	0x00000000
        /*0020*/ 	.short	0x0002
        /*0022*/ 	.short	0x0010
        /*0024*/ 	.byte	0x00, 0xf5, 0x21, 0x00


	//----- nvinfo : EIATTR_KPARAM_INFO
	.align		4
.L_29:
        /*0028*/ 	.byte	0x04, 0x17
        /*002a*/ 	.short	(.L_31 - .L_30)
.L_30:
        /*002c*/ 	.word	0x00000000
        /*0030*/ 	.short	0x0001
        /*0032*/ 	.short	0x0008
        /*0034*/ 	.byte	0x00, 0xf5, 0x21, 0x00


	//----- nvinfo : EIATTR_KPARAM_INFO
	.align		4
.L_31:
        /*0038*/ 	.byte	0x04, 0x17
        /*003a*/ 	.short	(.L_33 - .L_32)
.L_32:
        /*003c*/ 	.word	0x00000000
        /*0040*/ 	.short	0x0000
        /*0042*/ 	.short	0x0000
        /*0044*/ 	.byte	0x00, 0xf5, 0x21, 0x00


	//----- nvinfo : EIATTR_SPARSE_MMA_MASK
	.align		4
.L_33:
        /*0048*/ 	.byte	0x03, 0x50
        /*004a*/ 	.short	0x0000


	//----- nvinfo : EIATTR_MAXREG_COUNT
	.align		4
        /*004c*/ 	.byte	0x03, 0x1b
        /*004e*/ 	.short	0x00ff


	//----- nvinfo : EIATTR_MERCURY_ISA_VERSION
	.align		4
        /*0050*/ 	.byte	0x03, 0x5f
        /*0052*/ 	.short	0x0101


	//----- nvinfo : EIATTR_VRC_CTA_INIT_COUNT
	.align		4
        /*0054*/ 	.byte	0x02, 0x4a
	.zero		1
	.zero		1


	//----- nvinfo : EIATTR_EXIT_INSTR_OFFSETS
	.align		4
        /*0058*/ 	.byte	0x04, 0x1c
        /*005a*/ 	.short	(.L_35 - .L_34)


	//   ....[0]....
.L_34:
        /*005c*/ 	.word	0x00000070


	//   ....[1]....
        /*0060*/ 	.word	0x00000130


	//----- nvinfo : EIATTR_CBANK_PARAM_SIZE
	.align		4
.L_35:
        /*0064*/ 	.byte	0x03, 0x19
        /*0066*/ 	.short	0x001c


	//----- nvinfo : EIATTR_PARAM_CBANK
	.align		4
        /*0068*/ 	.byte	0x04, 0x0a
        /*006a*/ 	.short	(.L_37 - .L_36)
	.align		4
.L_36:
        /*006c*/ 	.word	index@(.nv.constant0._Z6vecAddPdS_S_i)
        /*0070*/ 	.short	0x0380
        /*0072*/ 	.short	0x001c


	//----- nvinfo : EIATTR_SW_WAR
	.align		4
.L_37:
        /*0074*/ 	.byte	0x04, 0x36
        /*0076*/ 	.short	(.L_39 - .L_38)
.L_38:
        /*0078*/ 	.word	0x00000008
.L_39:


//--------------------- .nv.info._Z20matrix_output_columnPdS_S_i --------------------------
	.section	.nv.info._Z20matrix_output_columnPdS_S_i,"",@"SHT_CUDA_INFO"
	.sectionflags	@""
	.align	4


	//----- nvinfo : EIATTR_CUDA_API_VERSION
	.align		4
        /*0000*/ 	.byte	0x04, 0x37
        /*0002*/ 	.short	(.L_41 - .L_40)
.L_40:
        /*0004*/ 	.word	0x00000082


	//----- nvinfo : EIATTR_KPARAM_INFO
	.align		4
.L_41:
        /*0008*/ 	.byte	0x04, 0x17
        /*000a*/ 	.short	(.L_43 - .L_42)
.L_42:
        /*000c*/ 	.word	0x00000000
        /*0010*/ 	.short	0x0003
        /*0012*/ 	.short	0x0018
        /*0014*/ 	.byte	0x00, 0xf0, 0x11, 0x00


	//----- nvinfo : EIATTR_KPARAM_INFO
	.align		4
.L_43:
        /*0018*/ 	.byte	0x04, 0x17
        /*001a*/ 	.short	(.L_45 - .L_44)
.L_44:
        /*001c*/ 	.word	0x00000000
        /*0020*/ 	.short	0x0002
        /*0022*/ 	.short	0x0010
        /*0024*/ 	.byte	0x00, 0xf5, 0x21, 0x00


	//----- nvinfo : EIATTR_KPARAM_INFO
	.align		4
.L_45:
        /*0028*/ 	.byte	0x04, 0x17
        /*002a*/ 	.short	(.L_47 - .L_46)
.L_46:
        /*002c*/ 	.word	0x00000000
        /*0030*/ 	.short	0x0001
        /*0032*/ 	.short	0x0008
        /*0034*/ 	.byte	0x00, 0xf5, 0x21, 0x00


	//----- nvinfo : EIATTR_KPARAM_INFO
	.align		4
.L_47:
        /*0038*/ 	.byte	0x04, 0x17
        /*003a*/ 	.short	(.L_49 - .L_48)
.L_48:
        /*003c*/ 	.word	0x00000000
        /*0040*/ 	.short	0x0000
        /*0042*/ 	.short	0x0000
        /*0044*/ 	.byte	0x00, 0xf5, 0x21, 0x00


	//----- nvinfo : EIATTR_SPARSE_MMA_MASK
	.align		4
.L_49:
        /*0048*/ 	.byte	0x03, 0x50
        /*004a*/ 	.short	0x0000


	//----- nvinfo : EIATTR_MAXREG_COUNT
	.align		4
        /*004c*/ 	.byte	0x03, 0x1b
        /*004e*/ 	.short	0x00ff


	//----- nvinfo : EIATTR_MERCURY_ISA_VERSION
	.align		4
        /*0050*/ 	.byte	0x03, 0x5f
        /*0052*/ 	.short	0x0101


	//----- nvinfo : EIATTR_VRC_CTA_INIT_COUNT
	.align		4
        /*0054*/ 	.byte	0x02, 0x4a
	.zero		1
	.zero		1


	//----- nvinfo : EIATTR_EXIT_INSTR_OFFSETS
	.align		4
        /*0058*/ 	.byte	0x04, 0x1c
        /*005a*/ 	.short	(.L_51 - .L_50)


	//   ....[0]....
.L_50:
        /*005c*/ 	.word	0x00000080


	//   ....[1]....
        /*0060*/ 	.word	0x000008a0


	//   ....[2]....
        /*0064*/ 	.word	0x00000cc0


	//   ....[3]....
        /*0068*/ 	.word	0x00000f20


	//   ....[4]....
        /*006c*/ 	.word	0x00001030


	//----- nvinfo : EIATTR_CBANK_PARAM_SIZE
	.align		4
.L_51:
        /*0070*/ 	.byte	0x03, 0x19
        /*0072*/ 	.short	0x001c


	//----- nvinfo : EIATTR_PARAM_CBANK
	.align		4
        /*0074*/ 	.byte	0x04, 0x0a
        /*0076*/ 	.short	(.L_53 - .L_52)
	.align		4
.L_52:
        /*0078*/ 	.word	index@(.nv.constant0._Z20matrix_output_columnPdS_S_i)
        /*007c*/ 	.short	0x0380
        /*007e*/ 	.short	0x001c


	//----- nvinfo : EIATTR_SW_WAR
	.align		4
.L_53:
        /*0080*/ 	.byte	0x04, 0x36
        /*0082*/ 	.short	(.L_55 - .L_54)
.L_54:
        /*0084*/ 	.word	0x00000008
.L_55:


//--------------------- .nv.info._Z17matrix_output_rowPdS_S_i --------------------------
	.section	.nv.info._Z17matrix_output_rowPdS_S_i,"",@"SHT_CUDA_INFO"
	.sectionflags	@""
	.align	4


	//----- nvinfo : EIATTR_CUDA_API_VERSION
	.align		4
        /*0000*/ 	.byte	0x04, 0x37
        /*0002*/ 	.short	(.L_57 - .L_56)
.L_56:
        /*0004*/ 	.word	0x00000082


	//----- nvinfo : EIATTR_KPARAM_INFO
	.align		4
.L_57:
        /*0008*/ 	.byte	0x04, 0x17
        /*000a*/ 	.short	(.L_59 - .L_58)
.L_58:
        /*000c*/ 	.word	0x00000000
        /*0010*/ 	.short	0x0003
        /*0012*/ 	.short	0x0018
        /*0014*/ 	.byte	0x00, 0xf0, 0x11, 0x00


	//----- nvinfo : EIATTR_KPARAM_INFO
	.align		4
.L_59:
        /*0018*/ 	.byte	0x04, 0x17
        /*001a*/ 	.short	(.L_61 - .L_60)
.L_60:
        /*001c*/ 	.word	0x00000000
        /*0020*/ 	.short	0x0002
        /*0022*/ 	.short	0x0010
        /*0024*/ 	.byte	0x00, 0xf5, 0x21, 0x00


	//----- nvinfo : EIATTR_KPARAM_INFO
	.align		4
.L_61:
        /*0028*/ 	.byte	0x04, 0x17
        /*002a*/ 	.short	(.L_63 - .L_62)
.L_62:
        /*002c*/ 	.word	0x00000000
        /*0030*/ 	.short	0x0001
        /*0032*/ 	.short	0x0008
        /*0034*/ 	.byte	0x00, 0xf5, 0x21, 0x00


	//----- nvinfo : EIATTR_KPARAM_INFO
	.align		4
.L_63:
        /*0038*/ 	.byte	0x04, 0x17
        /*003a*/ 	.short	(.L_65 - .L_64)
.L_64:
        /*003c*/ 	.word	0x00000000
        /*0040*/ 	.short	0x0000
        /*0042*/ 	.short	0x0000
        /*0044*/ 	.byte	0x00, 0xf5, 0x21, 0x00


	//----- nvinfo : EIATTR_SPARSE_MMA_MASK
	.align		4
.L_65:
        /*0048*/ 	.byte	0x03, 0x50
        /*004a*/ 	.short	0x0000


	//----- nvinfo : EIATTR_MAXREG_COUNT
	.align		4
        /*004c*/ 	.byte	0x03, 0x1b
        /*004e*/ 	.short	0x00ff


	//----- nvinfo : EIATTR_MERCURY_ISA_VERSION
	.align		4
        /*0050*/ 	.byte	0x03, 0x5f
        /*0052*/ 	.short	0x0101


	//----- nvinfo : EIATTR_VRC_CTA_INIT_COUNT
	.align		4
        /*0054*/ 	.byte	0x02, 0x4a
	.zero		1
	.zero		1


	//----- nvinfo : EIATTR_EXIT_INSTR_OFFSETS
	.align		4
        /*0058*/ 	.byte	0x04, 0x1c
        /*005a*/ 	.short	(.L_67 - .L_66)


	//   ....[0]....
.L_66:
        /*005c*/ 	.word	0x00000080


	//   ....[1]....
        /*0060*/ 	.word	0x00000680


	//   ....[2]....
        /*0064*/ 	.word	0x00000950


	//   ....[3]....
        /*0068*/ 	.word	0x00000b20


	//   ....[4]....
        /*006c*/ 	.word	0x00000c30


	//----- nvinfo : EIATTR_CBANK_PARAM_SIZE
	.align		4
.L_67:
        /*0070*/ 	.byte	0x03, 0x19
        /*0072*/ 	.short	0x001c


	//----- nvinfo : EIATTR_PARAM_CBANK
	.align		4
        /*0074*/ 	.byte	0x04, 0x0a
        /*0076*/ 	.short	(.L_69 - .L_68)
	.align		4
.L_68:
        /*0078*/ 	.word	index@(.nv.constant0._Z17matrix_output_rowPdS_S_i)
        /*007c*/ 	.short	0x0380
        /*007e*/ 	.short	0x001c


	//----- nvinfo : EIATTR_SW_WAR
	.align		4
.L_69:
        /*0080*/ 	.byte	0x04, 0x36
        /*0082*/ 	.short	(.L_71 - .L_70)
.L_70:
        /*0084*/ 	.word	0x00000008
.L_71:


//--------------------- .nv.info._Z21matrix_output_elementPdS_S_i --------------------------
	.section	.nv.info._Z21matrix_output_elementPdS_S_i,"",@"SHT_CUDA_INFO"
	.sectionflags	@""
	.align	4


	//----- nvinfo : EIATTR_CUDA_API_VERSION
	.align		4
        /*0000*/ 	.byte	0x04, 0x37
        /*0002*/ 	.short	(.L_73 - .L_72)
.L_72:
        /*0004*/ 	.word	0x00000082


	//----- nvinfo : EIATTR_KPARAM_INFO
	.align		4
.L_73:
        /*0008*/ 	.byte	0x04, 0x17
        /*000a*/ 	.short	(.L_75 - .L_74)
.L_74:
        /*000c*/ 	.word	0x00000000
        /*0010*/ 	.short	0x0003
        /*0012*/ 	.short	0x0018
        /*0014*/ 	.byte	0x00, 0xf0, 0x11, 0x00


	//----- nvinfo : EIATTR_KPARAM_INFO
	.align		4
.L_75:
        /*0018*/ 	.byte	0x04, 0x17
        /*001a*/ 	.short	(.L_77 - .L_76)
.L_76:
        /*001c*/ 	.word	0x00000000
        /*0020*/ 	.short	0x0002
        /*0022*/ 	.short	0x0010
        /*0024*/ 	.byte	0x00, 0xf5, 0x21, 0x00


	//----- nvinfo : EIATTR_KPARAM_INFO
	.align		4
.L_77:
        /*0028*/ 	.byte	0x04, 0x17
        /*002a*/ 	.short	(.L_79 - .L_78)
.L_78:
        /*002c*/ 	.word	0x00000000
        /*0030*/ 	.short	0x0001
        /*0032*/ 	.short	0x0008
        /*0034*/ 	.byte	0x00, 0xf5, 0x21, 0x00


	//----- nvinfo : EIATTR_KPARAM_INFO
	.align		4
.L_79:
        /*0038*/ 	.byte	0x04, 0x17
        /*003a*/ 	.short	(.L_81 - .L_80)
.L_80:
        /*003c*/ 	.word	0x00000000
        /*0040*/ 	.short	0x0000
        /*0042*/ 	.short	0x0000
        /*0044*/ 	.byte	0x00, 0xf5, 0x21, 0x00


	//----- nvinfo : EIATTR_SPARSE_MMA_MASK
	.align		4
.L_81:
        /*0048*/ 	.byte	0x03, 0x50
        /*004a*/ 	.short	0x0000


	//----- nvinfo : EIATTR_MAXREG_COUNT
	.align		4
        /*004c*/ 	.byte	0x03, 0x1b
        /*004e*/ 	.short	0x00ff


	//----- nvinfo : EIATTR_MERCURY_ISA_VERSION
	.align		4
        /*0050*/ 	.byte	0x03, 0x5f
        /*0052*/ 	.short	0x0101


	//----- nvinfo : EIATTR_VRC_CTA_INIT_COUNT
	.align		4
        /*0054*/ 	.byte	0x02, 0x4a
	.zero		1
	.zero		1


	//----- nvinfo : EIATTR_EXIT_INSTR_OFFSETS
	.align		4
        /*0058*/ 	.byte	0x04, 0x1c
        /*005a*/ 	.short	(.L_83 - .L_82)


	//   ....[0]....
.L_82:
        /*005c*/ 	.word	0x00000100


	//----- nvinfo : EIATTR_CBANK_PARAM_SIZE
	.align		4
.L_83:
        /*0060*/ 	.byte	0x03, 0x19
        /*0062*/ 	.short	0x001c


	//----- nvinfo : EIATTR_PARAM_CBANK
	.align		4
        /*0064*/ 	.byte	0x04, 0x0a
        /*0066*/ 	.short	(.L_85 - .L_84)
	.align		4
.L_84:
        /*0068*/ 	.word	index@(.nv.constant0._Z21matrix_output_elementPdS_S_i)
        /*006c*/ 	.short	0x0380
        /*006e*/ 	.short	0x001c


	//----- nvinfo : EIATTR_SW_WAR
	.align		4
.L_85:
        /*0070*/ 	.byte	0x04, 0x36
        /*0072*/ 	.short	(.L_87 - .L_86)
.L_86:
        /*0074*/ 	.word	0x00000008
.L_87:


//--------------------- .nv.callgraph             --------------------------
	.section	.nv.callgraph,"",@"SHT_CUDA_CALLGRAPH"
	.align	4
	.sectionentsize	8
	.align		4
        /*0000*/ 	.word	0x00000000
	.align		4
        /*0004*/ 	.word	0xffffffff
	.align		4
        /*0008*/ 	.word	0x00000000
	.align		4
        /*000c*/ 	.word	0xfffffffe
	.align		4
        /*0010*/ 	.word	0x00000000
	.align		4
        /*0014*/ 	.word	0xfffffffd
	.align		4
        /*0018*/ 	.word	0x00000000
	.align		4
        /*001c*/ 	.word	0xfffffffc


//--------------------- .text._Z6vecAddPdS_S_i    --------------------------
	.section	.text._Z6vecAddPdS_S_i,"ax",@progbits
	.align	128
        .global         _Z6vecAddPdS_S_i
        .type           _Z6vecAddPdS_S_i,@function
        .size           _Z6vecAddPdS_S_i,(.L_x_14 - _Z6vecAddPdS_S_i)
        .other          _Z6vecAddPdS_S_i,@"STO_CUDA_ENTRY STV_DEFAULT"
_Z6vecAddPdS_S_i:
.text._Z6vecAddPdS_S_i:
[----:B------:R-:W-:Y:S01]  /*0000*/  LDC R1, c[0x0][0x37c] ;  /* 0x0000df00ff017b82 */ /* 0x000fe20000000800 */
[----:B------:R-:W0:Y:S07]  /*0010*/  S2R R0, SR_TID.X ;  /* 0x0000000000007919 */ /* 0x000e2e0000002100 */
[----:B------:R-:W0:Y:S01]  /*0020*/  S2UR UR4, SR_CTAID.X ;  /* 0x00000000000479c3 */ /* 0x000e220000002500 */
[----:B------:R-:W1:Y:S07]  /*0030*/  LDCU UR5, c[0x0][0x398] ;  /* 0x00007300ff0577ac */ /* 0x000e6e0008000800 */
[----:B------:R-:W0:Y:S02]  /*0040*/  LDC R11, c[0x0][0x360] ;  /* 0x0000d800ff0b7b82 */ /* 0x000e240000000800 */
[----:B0-----:R-:W-:-:S05]  /*0050*/  IMAD R11, R11, UR4, R0 ;  /* 0x000000040b0b7c24 */ /* 0x001fca000f8e0200 */
[----:B-1----:R-:W-:-:S13]  /*0060*/  ISETP.GE.AND P0, PT, R11, UR5, PT ;  /* 0x000000050b007c0c */ /* 0x002fda000bf06270 */
[----:B------:R-:W-:Y:S05]  /*0070*/  @P0 EXIT ;  /* 0x000000000000094d */ /* 0x000fea0003800000 */
[----:B------:R-:W0:Y:S01]  /*0080*/  LDC.64 R2, c[0x0][0x380] ;  /* 0x0000e000ff027b82 */ /* 0x000e220000000a00 */
[----:B------:R-:W1:Y:S07]  /*0090*/  LDCU.64 UR4, c[0x0][0x358] ;  /* 0x00006b00ff0477ac */ /* 0x000e6e0008000a00 */
[----:B------:R-:W2:Y:S08]  /*00a0*/  LDC.64 R4, c[0x0][0x388] ;  /* 0x0000e200ff047b82 */ /* 0x000eb00000000a00 */
[----:B------:R-:W3:Y:S01]  /*00b0*/  LDC.64 R8, c[0x0][0x390] ;  /* 0x0000e400ff087b82 */ /* 0x000ee20000000a00 */
[----:B0-----:R-:W-:-:S06]  /*00c0*/  IMAD.WIDE R2, R11, 0x8, R2 ;  /* 0x000000080b027825 */ /* 0x001fcc00078e0202 */
[----:B-1----:R-:W4:Y:S01]  /*00d0*/  LDG.E.64 R2, desc[UR4][R2.64] ;  /* 0x0000000402027981 */ /* 0x002f22000c1e1b00 */
[----:B--2---:R-:W-:-:S06]  /*00e0*/  IMAD.WIDE R4, R11, 0x8, R4 ;  /* 0x000000080b047825 */ /* 0x004fcc00078e0204 */
[----:B------:R-:W4:Y:S01]  /*00f0*/  LDG.E.64 R4, desc[UR4][R4.64] ;  /* 0x0000000404047981 */ /* 0x000f22000c1e1b00 */
[----:B---3--:R-:W-:Y:S01]  /*0100*/  IMAD.WIDE R8, R11, 0x8, R8 ;  /* 0x000000080b087825 */ /* 0x008fe200078e0208 */
[----:B----4-:R-:W-:-:S07]  /*0110*/  DADD R6, R2, R4 ;  /* 0x0000000002067229 */ /* 0x010fce0000000004 */
[----:B------:R-:W-:Y:S01]  /*0120*/  STG.E.64 desc[UR4][R8.64], R6 ;  /* 0x0000000608007986 */ /* 0x000fe2000c101b04 */
[----:B------:R-:W-:Y:S05]  /*0130*/  EXIT ;  /* 0x000000000000794d */ /* 0x000fea0003800000 */
.L_x_0:
[----:B------:R-:W-:-:S00]  /*0140*/  BRA `(.L_x_0) ;  /* 0xfffffffc00fc7947 */ /* 0x000fc0000383ffff */
[----:B------:R-:W-:-:S00]  /*0150*/  NOP ;  /* 0x0000000000007918 */ /* 0x000fc00000000000 */
        /* <DEDUP_REMOVED lines=10> */
.L_x_14:


//--------------------- .text._Z20matrix_output_columnPdS_S_i --------------------------
	.section	.text._Z20matrix_output_columnPdS_S_i,"ax",@progbits
	.align	128
        .global         _Z20matrix_output_columnPdS_S_i
        .type           _Z20matrix_output_columnPdS_S_i,@function
        .size           _Z20matrix_output_columnPdS_S_i,(.L_x_15 - _Z20matrix_output_columnPdS_S_i)
        .other          _Z20matrix_output_columnPdS_S_i,@"STO_CUDA_ENTRY STV_DEFAULT"
_Z20matrix_output_columnPdS_S_i:
.text._Z20matrix_output_columnPdS_S_i:
[----:B------:R-:W-:Y:S01]  /*0000*/  LDC R1, c[0x0][0x37c] ;  /* 0x0000df00ff017b82 */ /* 0x000fe20000000800 */
[----:B------:R-:W0:Y:S07]  /*0010*/  S2R R2, SR_TID.X ;  /* 0x0000000000027919 */ /* 0x000e2e0000002100 */
[----:B------:R-:W0:Y:S08]  /*0020*/  S2UR UR4, SR_CTAID.X ;  /* 0x00000000000479c3 */ /* 0x000e300000002500 */
[----:B------:R-:W0:Y:S08]  /*0030*/  LDC R3, c[0x0][0x360] ;  /* 0x0000d800ff037b82 */ /* 0x000e300000000800 */
[----:B------:R-:W1:Y:S01]  /*0040*/  LDC R0, c[0x0][0x398] ;  /* 0x0000e600ff007b82 */ /* 0x000e620000000800 */
[----:B0-----:R-:W-:Y:S01]  /*0050*/  IMAD R3, R3, UR4, R2 ;  /* 0x0000000403037c24 */ /* 0x001fe2000f8e0202 */
[----:B-1----:R-:W-:-:S04]  /*0060*/  ISETP.GE.AND P0, PT, R0, 0x1, PT ;  /* 0x000000010000780c */ /* 0x002fc80003f06270 */
[----:B------:R-:W-:-:S13]  /*0070*/  ISETP.GE.OR P0, PT, R3, R0, !P0 ;  /* 0x000000000300720c */ /* 0x000fda0004706670 */
[----:B------:R-:W-:Y:S05]  /*0080*/  @P0 EXIT ;  /* 0x000000000000094d */ /* 0x000fea0003800000 */
[C---:B------:R-:W-:Y:S01]  /*0090*/  IADD3 R2, PT, PT, R0.reuse, -0x1, RZ ;  /* 0xffffffff00027810 */ /* 0x040fe20007ffe0ff */
[----:B------:R-:W0:Y:S01]  /*00a0*/  LDCU.64 UR4, c[0x0][0x358] ;  /* 0x00006b00ff0477ac */ /* 0x000e220008000a00 */
[----:B------:R-:W-:Y:S02]  /*00b0*/  LOP3.LUT R18, R0, 0xf, RZ, 0xc0, !PT ;  /* 0x0000000f00127812 */ /* 0x000fe400078ec0ff */
[----:B------:R-:W-:Y:S01]  /*00c0*/  ISETP.GE.U32.AND P1, PT, R2, 0xf, PT ;  /* 0x0000000f0200780c */ /* 0x000fe20003f26070 */
[----:B------:R-:W-:Y:S01]  /*00d0*/  HFMA2 R2, -RZ, RZ, 0, 0 ;  /* 0x00000000ff027431 */ /* 0x000fe200000001ff */
[----:B------:R-:W-:-:S11]  /*00e0*/  ISETP.NE.AND P0, PT, R18, RZ, PT ;  /* 0x000000ff1200720c */ /* 0x000fd60003f05270 */
[----:B------:R-:W-:Y:S05]  /*00f0*/  @!P1 BRA `(.L_x_1) ;  /* 0x0000000400e89947 */ /* 0x000fea0003800000 */
[----:B------:R-:W-:Y:S02]  /*0100*/  LOP3.LUT R2, R0, 0x7ffffff0, RZ, 0xc0, !PT ;  /* 0x7ffffff000027812 */ /* 0x000fe400078ec0ff */
[----:B------:R-:W-:Y:S02]  /*0110*/  MOV R5, R3 ;  /* 0x0000000300057202 */ /* 0x000fe40000000f00 */
[----:B------:R-:W-:-:S07]  /*0120*/  IADD3 R4, PT, PT, -R2, RZ, RZ ;  /* 0x000000ff02047210 */ /* 0x000fce0007ffe1ff */
.L_x_2:
[----:B------:R-:W1:Y:S08]  /*0130*/  LDC.64 R12, c[0x0][0x380] ;  /* 0x0000e000ff0c7b82 */ /* 0x000e700000000a00 */
[----:B--2---:R-:W2:Y:S08]  /*0140*/  LDC.64 R14, c[0x0][0x388] ;  /* 0x0000e200ff0e7b82 */ /* 0x004eb00000000a00 */
[----:B------:R-:W3:Y:S01]  /*0150*/  LDC.64 R10, c[0x0][0x390] ;  /* 0x0000e400ff0a7b82 */ /* 0x000ee20000000a00 */
[----:B-1----:R-:W-:-:S05]  /*0160*/  IMAD.WIDE R12, R5, 0x8, R12 ;  /* 0x00000008050c7825 */ /* 0x002fca00078e020c */
[----:B0-----:R-:W4:Y:S01]  /*0170*/  LDG.E.64 R6, desc[UR4][R12.64] ;  /* 0x000000040c067981 */ /* 0x001f22000c1e1b00 */
[----:B--2---:R-:W-:-:S05]  /*0180*/  IMAD.WIDE R14, R5, 0x8, R14 ;  /* 0x00000008050e7825 */ /* 0x004fca00078e020e */
[----:B------:R-:W4:Y:S01]  /*0190*/  LDG.E.64 R8, desc[UR4][R14.64] ;  /* 0x000000040e087981 */ /* 0x000f22000c1e1b00 */
[----:B---3--:R-:W-:Y:S01]  /*01a0*/  IMAD.WIDE R10, R5, 0x8, R10 ;  /* 0x00000008050a7825 */ /* 0x008fe200078e020a */
[----:B----4-:R-:W-:-:S03]  /*01b0*/  DADD R20, R6, R8 ;  /* 0x0000000006147229 */ /* 0x010fc60000000008 */
[----:B------:R-:W-:-:S04]  /*01c0*/  IMAD.WIDE.U32 R8, R0, 0x8, R12 ;  /* 0x0000000800087825 */ /* 0x000fc800078e000c */
[C---:B------:R-:W-:Y:S01]  /*01d0*/  IMAD.WIDE.U32 R6, R0.reuse, 0x8, R14 ;  /* 0x0000000800067825 */ /* 0x040fe200078e000e */
[----:B------:R0:W-:Y:S04]  /*01e0*/  STG.E.64 desc[UR4][R10.64], R20 ;  /* 0x000000140a007986 */ /* 0x0001e8000c101b04 */
[----:B------:R-:W2:Y:S04]  /*01f0*/  LDG.E.64 R16, desc[UR4][R8.64] ;  /* 0x0000000408107981 */ /* 0x000ea8000c1e1b00 */
[----:B------:R-:W2:Y:S01]  /*0200*/  LDG.E.64 R22, desc[UR4][R6.64] ;  /* 0x0000000406167981 */ /* 0x000ea2000c1e1b00 */
[----:B------:R-:W-:-:S04]  /*0210*/  IMAD.WIDE.U32 R12, R0, 0x8, R8 ;  /* 0x00000008000c7825 */ /* 0x000fc800078e0008 */
[----:B------:R-:W-:Y:S01]  /*0220*/  IMAD.WIDE.U32 R14, R0, 0x8, R6 ;  /* 0x00000008000e7825 */ /* 0x000fe200078e0006 */
[----:B--2---:R-:W-:-:S03]  /*0230*/  DADD R22, R16, R22 ;  /* 0x0000000010167229 */ /* 0x004fc60000000016 */
[----:B------:R-:W-:-:S05]  /*0240*/  IMAD.WIDE.U32 R16, R0, 0x8, R10 ;  /* 0x0000000800107825 */ /* 0x000fca00078e000a */
[----:B------:R1:W-:Y:S04]  /*0250*/  STG.E.64 desc[UR4][R16.64], R22 ;  /* 0x0000001610007986 */ /* 0x0003e8000c101b04 */
[----:B------:R-:W2:Y:S04]  /*0260*/  LDG.E.64 R24, desc[UR4][R12.64] ;  /* 0x000000040c187981 */ /* 0x000ea8000c1e1b00 */
[----:B------:R-:W2:Y:S01]  /*0270*/  LDG.E.64 R26, desc[UR4][R14.64] ;  /* 0x000000040e1a7981 */ /* 0x000ea2000c1e1b00 */
[----:B0-----:R-:W-:-:S04]  /*0280*/  IMAD.WIDE.U32 R10, R0, 0x8, R16 ;  /* 0x00000008000a7825 */ /* 0x001fc800078e0010 */
[----:B------:R-:W-:-:S04]  /*0290*/  IMAD.WIDE.U32 R8, R0, 0x8, R12 ;  /* 0x0000000800087825 */ /* 0x000fc800078e000c */
[----:B------:R-:W-:Y:S01]  /*02a0*/  IMAD.WIDE.U32 R6, R0, 0x8, R14 ;  /* 0x0000000800067825 */ /* 0x000fe200078e000e */
[----:B--2---:R-:W-:-:S07]  /*02b0*/  DADD R24, R24, R26 ;  /* 0x0000000018187229 */ /* 0x004fce000000001a */
[----:B------:R0:W-:Y:S04]  /*02c0*/  STG.E.64 desc[UR4][R10.64], R24 ;  /* 0x000000180a007986 */ /* 0x0001e8000c101b04 */
[----:B------:R-:W2:Y:S04]  /*02d0*/  LDG.E.64 R20, desc[UR4][R8.64] ;  /* 0x0000000408147981 */ /* 0x000ea8000c1e1b00 */
[----:B------:R-:W2:Y:S01]  /*02e0*/  LDG.E.64 R26, desc[UR4][R6.64] ;  /* 0x00000004061a7981 */ /* 0x000ea2000c1e1b00 */
[----:B-1----:R-:W-:-:S04]  /*02f0*/  IMAD.WIDE.U32 R16, R0, 0x8, R8 ;  /* 0x0000000800107825 */ /* 0x002fc800078e0008 */
        /* <DEDUP_REMOVED lines=16> */
[----:B------:R-:W-:-:S04]  /*0400*/  IMAD.WIDE.U32 R14, R0, 0x8, R8 ;  /* 0x00000008000e7825 */ /* 0x000fc800078e0008 */
        /* <DEDUP_REMOVED lines=15> */
[----:B-1----:R-:W3:Y:S04]  /*0500*/  LDG.E.64 R20, desc[UR4][R14.64] ;  /* 0x000000040e147981 */ /* 0x002ee8000c1e1b00 */
[----:B------:R-:W3:Y:S01]  /*0510*/  LDG.E.64 R24, desc[UR4][R12.64] ;  /* 0x000000040c187981 */ /* 0x000ee2000c1e1b00 */
[----:B0-----:R-:W-:-:S04]  /*0520*/  IMAD.WIDE.U32 R10, R0, 0x8, R16 ;  /* 0x00000008000a7825 */ /* 0x001fc800078e0010 */
[----:B------:R-:W-:-:S04]  /*0530*/  IMAD.WIDE.U32 R8, R0, 0x8, R14 ;  /* 0x0000000800087825 */ /* 0x000fc800078e000e */
[----:B------:R-:W-:Y:S01]  /*0540*/  IMAD.WIDE.U32 R6, R0, 0x8, R12 ;  /* 0x0000000800067825 */ /* 0x000fe200078e000c */
[----:B---3--:R-:W-:-:S07]  /*0550*/  DADD R20, R20, R24 ;  /* 0x0000000014147229 */ /* 0x008fce0000000018 */
[----:B------:R0:W-:Y:S04]  /*0560*/  STG.E.64 desc[UR4][R10.64], R20 ;  /* 0x000000140a007986 */ /* 0x0001e8000c101b04 */
[----:B------:R-:W3:Y:S04]  /*0570*/  LDG.E.64 R24, desc[UR4][R8.64] ;  /* 0x0000000408187981 */ /* 0x000ee8000c1e1b00 */
[----:B------:R-:W3:Y:S01]  /*0580*/  LDG.E.64 R26, desc[UR4][R6.64] ;  /* 0x00000004061a7981 */ /* 0x000ee2000c1e1b00 */
[----:B--2---:R-:W-:-:S04]  /*0590*/  IMAD.WIDE.U32 R16, R0, 0x8, R10 ;  /* 0x0000000800107825 */ /* 0x004fc800078e000a */
[----:B------:R-:W-:-:S04]  /*05a0*/  IMAD.WIDE.U32 R14, R0, 0x8, R8 ;  /* 0x00000008000e7825 */ /* 0x000fc800078e0008 */
[----:B------:R-:W-:Y:S01]  /*05b0*/  IMAD.WIDE.U32 R12, R0, 0x8, R6 ;  /* 0x00000008000c7825 */ /* 0x000fe200078e0006 */
[----:B---3--:R-:W-:-:S07]  /*05c0*/  DADD R24, R24, R26 ;  /* 0x0000000018187229 */ /* 0x008fce000000001a */
        /* <DEDUP_REMOVED lines=11> */
[----:B------:R-:W-:-:S04]  /*0680*/  IMAD.WIDE.U32 R14, R0, 0x8, R8 ;  /* 0x00000008000e7825 */ /* 0x000fc800078e0008 */
[----:B------:R-:W-:Y:S01]  /*0690*/  IMAD.WIDE.U32 R12, R0, 0x8, R6 ;  /* 0x00000008000c7825 */ /* 0x000fe200078e0006 */
[----:B--2---:R-:W-:-:S07]  /*06a0*/  DADD R20, R20, R26 ;  /* 0x0000000014147229 */ /* 0x004fce000000001a */
        /* <DEDUP_REMOVED lines=22> */
[----:B------:R-:W3:Y:S04]  /*0810*/  LDG.E.64 R8, desc[UR4][R8.64] ;  /* 0x0000000408087981 */ /* 0x000ee8000c1e1b00 */
[----:B------:R-:W3:Y:S01]  /*0820*/  LDG.E.64 R6, desc[UR4][R6.64] ;  /* 0x0000000406067981 */ /* 0x000ee2000c1e1b00 */
[----:B------:R-:W-:-:S04]  /*0830*/  IADD3 R4, PT, PT, R4, 0x10, RZ ;  /* 0x0000001004047810 */ /* 0x000fc80007ffe0ff */
[----:B------:R-:W-:Y:S01]  /*0840*/  ISETP.NE.AND P1, PT, R4, RZ, PT ;  /* 0x000000ff0400720c */ /* 0x000fe20003f25270 */
[C---:B-1----:R-:W-:Y:S01]  /*0850*/  IMAD.WIDE.U32 R16, R0.reuse, 0x8, R10 ;  /* 0x0000000800107825 */ /* 0x042fe200078e000a */
[----:B------:R-:W-:Y:S01]  /*0860*/  LEA R5, R0, R5, 0x4 ;  /* 0x0000000500057211 */ /* 0x000fe200078e20ff */
[----:B---3--:R-:W-:-:S07]  /*0870*/  DADD R24, R8, R6 ;  /* 0x0000000008187229 */ /* 0x008fce0000000006 */
[----:B------:R2:W-:Y:S03]  /*0880*/  STG.E.64 desc[UR4][R16.64], R24 ;  /* 0x0000001810007986 */ /* 0x0005e6000c101b04 */
[----:B------:R-:W-:Y:S05]  /*0890*/  @P1 BRA `(.L_x_2) ;  /* 0xfffffff800241947 */ /* 0x000fea000383ffff */
.L_x_1:
[----:B0-----:R-:W-:Y:S05]  /*08a0*/  @!P0 EXIT ;  /* 0x000000000000894d */ /* 0x001fea0003800000 */
[----:B------:R-:W-:Y:S02]  /*08b0*/  ISETP.GE.U32.AND P0, PT, R18, 0x8, PT ;  /* 0x000000081200780c */ /* 0x000fe40003f06070 */
[----:B--2---:R-:W-:-:S04]  /*08c0*/  LOP3.LUT R20, R0, 0x7, RZ, 0xc0, !PT ;  /* 0x0000000700147812 */ /* 0x004fc800078ec0ff */
[----:B------:R-:W-:-:S07]  /*08d0*/  ISETP.NE.AND P1, PT, R20, RZ, PT ;  /* 0x000000ff1400720c */ /* 0x000fce0003f25270 */
[----:B------:R-:W-:Y:S06]  /*08e0*/  @!P0 BRA `(.L_x_3) ;  /* 0x0000000000f48947 */ /* 0x000fec0003800000 */
[----:B------:R-:W0:Y:S01]  /*08f0*/  LDC.64 R4, c[0x0][0x380] ;  /* 0x0000e000ff047b82 */ /* 0x000e220000000a00 */
[----:B------:R-:W-:-:S07]  /*0900*/  IMAD R15, R2, R0, R3 ;  /* 0x00000000020f7224 */ /* 0x000fce00078e0203 */
[----:B------:R-:W1:Y:S08]  /*0910*/  LDC.64 R8, c[0x0][0x388] ;  /* 0x0000e200ff087b82 */ /* 0x000e700000000a00 */
[----:B------:R-:W2:Y:S01]  /*0920*/  LDC.64 R12, c[0x0][0x390] ;  /* 0x0000e400ff0c7b82 */ /* 0x000ea20000000a00 */
[----:B0-----:R-:W-:-:S05]  /*0930*/  IMAD.WIDE R4, R15, 0x8, R4 ;  /* 0x000000080f047825 */ /* 0x001fca00078e0204 */
[----:B------:R-:W3:Y:S01]  /*0940*/  LDG.E.64 R6, desc[UR4][R4.64] ;  /* 0x0000000404067981 */ /* 0x000ee2000c1e1b00 */
[----:B-1----:R-:W-:-:S05]  /*0950*/  IMAD.WIDE R8, R15, 0x8, R8 ;  /* 0x000000080f087825 */ /* 0x002fca00078e0208 */
[----:B------:R-:W3:Y:S01]  /*0960*/  LDG.E.64 R10, desc[UR4][R8.64] ;  /* 0x00000004080a7981 */ /* 0x000ee2000c1e1b00 */
[----:B------:R-:W-:Y:S01]  /*0970*/  IMAD.WIDE.U32 R16, R0, 0x8, R8 ;  /* 0x0000000800107825 */ /* 0x000fe200078e0008 */
[----:B---3--:R-:W-:-:S03]  /*0980*/  DADD R6, R6, R10 ;  /* 0x0000000006067229 */ /* 0x008fc6000000000a */
[----:B--2---:R-:W-:-:S04]  /*0990*/  IMAD.WIDE R10, R15, 0x8, R12 ;  /* 0x000000080f0a7825 */ /* 0x004fc800078e020c */
[C---:B------:R-:W-:Y:S01]  /*09a0*/  IMAD.WIDE.U32 R12, R0.reuse, 0x8, R4 ;  /* 0x00000008000c7825 */ /* 0x040fe200078e0004 */
[----:B------:R0:W-:Y:S04]  /*09b0*/  STG.E.64 desc[UR4][R10.64], R6 ;  /* 0x000000060a007986 */ /* 0x0001e8000c101b04 */
[----:B------:R-:W2:Y:S04]  /*09c0*/  LDG.E.64 R14, desc[UR4][R12.64] ;  /* 0x000000040c0e7981 */ /* 0x000ea8000c1e1b00 */
[----:B------:R-:W2:Y:S01]  /*09d0*/  LDG.E.64 R18, desc[UR4][R16.64] ;  /* 0x0000000410127981 */ /* 0x000ea2000c1e1b00 */
[----:B------:R-:W-:-:S04]  /*09e0*/  IMAD.WIDE.U32 R4, R0, 0x8, R10 ;  /* 0x0000000800047825 */ /* 0x000fc800078e000a */
        /* <DEDUP_REMOVED lines=41> */
[----:B-1----:R-:W-:Y:S01]  /*0c80*/  IMAD.WIDE.U32 R4, R0, 0x8, R6 ;  /* 0x0000000800047825 */ /* 0x002fe200078e0006 */
[----:B------:R-:W-:Y:S01]  /*0c90*/  IADD3 R2, PT, PT, R2, 0x8, RZ ;  /* 0x0000000802027810 */ /* 0x000fe20007ffe0ff */
[----:B--2---:R-:W-:-:S07]  /*0ca0*/  DADD R18, R10, R14 ;  /* 0x000000000a127229 */ /* 0x004fce000000000e */
[----:B------:R0:W-:Y:S04]  /*0cb0*/  STG.E.64 desc[UR4][R4.64], R18 ;  /* 0x0000001204007986 */ /* 0x0001e8000c101b04 */
.L_x_3:
[----:B------:R-:W-:Y:S05]  /*0cc0*/  @!P1 EXIT ;  /* 0x000000000000994d */ /* 0x000fea0003800000 */
[----:B------:R-:W-:Y:S02]  /*0cd0*/  ISETP.GE.U32.AND P0, PT, R20, 0x4, PT ;  /* 0x000000041400780c */ /* 0x000fe40003f06070 */
[----:B0-----:R-:W-:-:S04]  /*0ce0*/  LOP3.LUT R4, R0, 0x3, RZ, 0xc0, !PT ;  /* 0x0000000300047812 */ /* 0x001fc800078ec0ff */
        /* <DEDUP_REMOVED lines=10> */
[----:B------:R-:W-:-:S04]  /*0d90*/  IMAD.WIDE.U32 R18, R0, 0x8, R12 ;  /* 0x0000000800127825 */ /* 0x000fc800078e000c */
[----:B--2---:R-:W-:-:S04]  /*0da0*/  IMAD.WIDE R16, R17, 0x8, R10 ;  /* 0x0000000811107825 */ /* 0x004fc800078e020a */
[----:B------:R-:W-:Y:S01]  /*0db0*/  IMAD.WIDE.U32 R20, R0, 0x8, R14 ;  /* 0x0000000800147825 */ /* 0x000fe200078e000e */
[----:B---3--:R-:W-:-:S07]  /*0dc0*/  DADD R6, R6, R8 ;  /* 0x0000000006067229 */ /* 0x008fce0000000008 */
        /* <DEDUP_REMOVED lines=11> */
[----:B------:R-:W-:Y:S01]  /*0e80*/  IMAD.WIDE.U32 R18, R0, 0x8, R14 ;  /* 0x0000000800127825 */ /* 0x000fe200078e000e */
[----:B--2---:R-:W-:-:S03]  /*0e90*/  DADD R10, R10, R12 ;  /* 0x000000000a0a7229 */ /* 0x004fc6000000000c */
[----:B------:R-:W-:-:S04]  /*0ea0*/  IMAD.WIDE.U32 R12, R0, 0x8, R24 ;  /* 0x00000008000c7825 */ /* 0x000fc800078e0018 */
[----:B------:R0:W-:Y:S04]  /*0eb0*/  STG.E.64 desc[UR4][R16.64], R10 ;  /* 0x0000000a10007986 */ /* 0x0001e8000c101b04 */
[----:B------:R-:W2:Y:S04]  /*0ec0*/  LDG.E.64 R6, desc[UR4][R18.64] ;  /* 0x0000000412067981 */ /* 0x000ea8000c1e1b00 */
[----:B------:R-:W2:Y:S01]  /*0ed0*/  LDG.E.64 R12, desc[UR4][R12.64] ;  /* 0x000000040c0c7981 */ /* 0x000ea2000c1e1b00 */
[----:B-1----:R-:W-:Y:S01]  /*0ee0*/  IMAD.WIDE.U32 R8, R0, 0x8, R16 ;  /* 0x0000000800087825 */ /* 0x002fe200078e0010 */
[----:B------:R-:W-:Y:S01]  /*0ef0*/  IADD3 R2, PT, PT, R2, 0x4, RZ ;  /* 0x0000000402027810 */ /* 0x000fe20007ffe0ff */
[----:B--2---:R-:W-:-:S07]  /*0f00*/  DADD R6, R6, R12 ;  /* 0x0000000006067229 */ /* 0x004fce000000000c */
[----:B------:R0:W-:Y:S04]  /*0f10*/  STG.E.64 desc[UR4][R8.64], R6 ;  /* 0x0000000608007986 */ /* 0x0001e8000c101b04 */
.L_x_4:
[----:B------:R-:W-:Y:S05]  /*0f20*/  @!P1 EXIT ;  /* 0x000000000000994d */ /* 0x000fea0003800000 */
[----:B0-----:R-:W0:Y:S01]  /*0f30*/  LDC.64 R10, c[0x0][0x390] ;  /* 0x0000e400ff0a7b82 */ /* 0x001e220000000a00 */
[----:B------:R-:W-:Y:S01]  /*0f40*/  IMAD R17, R2, R0, R3 ;  /* 0x0000000002117224 */ /* 0x000fe200078e0203 */
[----:B------:R-:W-:-:S06]  /*0f50*/  IADD3 R16, PT, PT, -R4, RZ, RZ ;  /* 0x000000ff04107210 */ /* 0x000fcc0007ffe1ff */
[----:B------:R-:W1:Y:S08]  /*0f60*/  LDC.64 R8, c[0x0][0x380] ;  /* 0x0000e000ff087b82 */ /* 0x000e700000000a00 */
[----:B------:R-:W2:Y:S02]  /*0f70*/  LDC.64 R6, c[0x0][0x388] ;  /* 0x0000e200ff067b82 */ /* 0x000ea40000000a00 */
.L_x_5:
[----:B--2---:R-:W-:-:S04]  /*0f80*/  IMAD.WIDE R4, R17, 0x8, R6 ;  /* 0x0000000811047825 */ /* 0x004fc800078e0206 */
[C---:B-1----:R-:W-:Y:S02]  /*0f90*/  IMAD.WIDE R12, R17.reuse, 0x8, R8 ;  /* 0x00000008110c7825 */ /* 0x042fe400078e0208 */
[----:B------:R-:W2:Y:S04]  /*0fa0*/  LDG.E.64 R4, desc[UR4][R4.64] ;  /* 0x0000000404047981 */ /* 0x000ea8000c1e1b00 */
[----:B------:R-:W2:Y:S01]  /*0fb0*/  LDG.E.64 R12, desc[UR4][R12.64] ;  /* 0x000000040c0c7981 */ /* 0x000ea2000c1e1b00 */
[----:B------:R-:W-:Y:S01]  /*0fc0*/  IADD3 R16, PT, PT, R16, 0x1, RZ ;  /* 0x0000000110107810 */ /* 0x000fe20007ffe0ff */
[C---:B0--3--:R-:W-:Y:S01]  /*0fd0*/  IMAD.WIDE R2, R17.reuse, 0x8, R10 ;  /* 0x0000000811027825 */ /* 0x049fe200078e020a */
[----:B------:R-:W-:Y:S02]  /*0fe0*/  IADD3 R17, PT, PT, R17, R0, RZ ;  /* 0x0000000011117210 */ /* 0x000fe40007ffe0ff */
[----:B------:R-:W-:Y:S01]  /*0ff0*/  ISETP.NE.AND P0, PT, R16, RZ, PT ;  /* 0x000000ff1000720c */ /* 0x000fe20003f05270 */
[----:B--2---:R-:W-:-:S07]  /*1000*/  DADD R14, R12, R4 ;  /* 0x000000000c0e7229 */ /* 0x004fce0000000004 */
[----:B------:R3:W-:Y:S05]  /*1010*/  STG.E.64 desc[UR4][R2.64], R14 ;  /* 0x0000000e02007986 */ /* 0x0007ea000c101b04 */
[----:B------:R-:W-:Y:S05]  /*1020*/  @P0 BRA `(.L_x_5) ;  /* 0xfffffffc00d40947 */ /* 0x000fea000383ffff */
[----:B------:R-:W-:Y:S05]  /*1030*/  EXIT ;  /* 0x000000000000794d */ /* 0x000fea0003800000 */
.L_x_6:
        /* <DEDUP_REMOVED lines=12> */
.L_x_15:


//--------------------- .text._Z17matrix_output_rowPdS_S_i --------------------------
	.section	.text._Z17matrix_output_rowPdS_S_i,"ax",@progbits
	.align	128
        .global         _Z17matrix_output_rowPdS_S_i
        .type           _Z17matrix_output_rowPdS_S_i,@function
        .size           _Z17matrix_output_rowPdS_S_i,(.L_x_16 - _Z17matrix_output_rowPdS_S_i)
        .other          _Z17matrix_output_rowPdS_S_i,@"STO_CUDA_ENTRY STV_DEFAULT"
_Z17matrix_output_rowPdS_S_i:
.text._Z17matrix_output_rowPdS_S_i:
        /* <DEDUP_REMOVED lines=9> */
[C---:B------:R-:W-:Y:S01]  /*0090*/  ISETP.GE.U32.AND P1, PT, R2.reuse, 0x10, PT ;  /* 0x000000100200780c */ /* 0x040fe20003f26070 */
[----:B------:R-:W-:Y:S01]  /*00a0*/  IMAD R0, R3, R2, RZ ;  /* 0x0000000203007224 */ /* 0x000fe200078e02ff */
[----:B------:R-:W-:Y:S01]  /*00b0*/  LOP3.LUT R20, R2, 0xf, RZ, 0xc0, !PT ;  /* 0x0000000f02147812 */ /* 0x000fe200078ec0ff */
[----:B------:R-:W0:Y:S01]  /*00c0*/  LDCU.64 UR12, c[0x0][0x358] ;  /* 0x00006b00ff0c77ac */ /* 0x000e220008000a00 */
[----:B------:R-:W-:Y:S02]  /*00d0*/  HFMA2 R3, -RZ, RZ, 0, 0 ;  /* 0x00000000ff037431 */ /* 0x000fe400000001ff */
[----:B------:R-:W-:-:S07]  /*00e0*/  ISETP.NE.AND P0, PT, R20, RZ, PT ;  /* 0x000000ff1400720c */ /* 0x000fce0003f05270 */
[----:B------:R-:W-:Y:S06]  /*00f0*/  @!P1 BRA `(.L_x_7) ;  /* 0x0000000400609947 */ /* 0x000fec0003800000 */
[----:B------:R-:W1:Y:S01]  /*0100*/  LDCU.128 UR4, c[0x0][0x380] ;  /* 0x00007000ff0477ac */ /* 0x000e620008000c00 */
[----:B------:R-:W-:Y:S02]  /*0110*/  LOP3.LUT R3, R2, 0x7ffffff0, RZ, 0xc0, !PT ;  /* 0x7ffffff002037812 */ /* 0x000fe400078ec0ff */
[----:B------:R-:W-:Y:S01]  /*0120*/  MOV R10, R0 ;  /* 0x00000000000a7202 */ /* 0x000fe20000000f00 */
[----:B------:R-:W2:Y:S02]  /*0130*/  LDCU.64 UR10, c[0x0][0x390] ;  /* 0x00007200ff0a77ac */ /* 0x000ea40008000a00 */
[----:B------:R-:W-:Y:S01]  /*0140*/  IMAD.MOV R11, RZ, RZ, -R3 ;  /* 0x000000ffff0b7224 */ /* 0x000fe200078e0a03 */
[----:B-1----:R-:W-:Y:S02]  /*0150*/  UIADD3 UR8, UP0, UPT, UR4, 0x40, URZ ;  /* 0x0000004004087890 */ /* 0x002fe4000ff1e0ff */
[----:B------:R-:W-:Y:S02]  /*0160*/  UIADD3 UR6, UP1, UPT, UR6, 0x40, URZ ;  /* 0x0000004006067890 */ /* 0x000fe4000ff3e0ff */
[----:B--2---:R-:W-:-:S02]  /*0170*/  UIADD3 UR4, UP2, UPT, UR10, 0x40, URZ ;  /* 0x000000400a047890 */ /* 0x004fc4000ff5e0ff */
[----:B------:R-:W-:Y:S02]  /*0180*/  UIADD3.X UR9, UPT, UPT, URZ, UR5, URZ, UP0, !UPT ;  /* 0x00000005ff097290 */ /* 0x000fe400087fe4ff */
[----:B------:R-:W-:Y:S02]  /*0190*/  UIADD3.X UR7, UPT, UPT, URZ, UR7, URZ, UP1, !UPT ;  /* 0x00000007ff077290 */ /* 0x000fe40008ffe4ff */
[----:B------:R-:W-:-:S12]  /*01a0*/  UIADD3.X UR5, UPT, UPT, URZ, UR11, URZ, UP2, !UPT ;  /* 0x0000000bff057290 */ /* 0x000fd800097fe4ff */
.L_x_8:
[----:B------:R-:W-:Y:S01]  /*01b0*/  MOV R6, UR8 ;  /* 0x0000000800067c02 */ /* 0x000fe20008000f00 */
[----:B------:R-:W-:Y:S01]  /*01c0*/  IMAD.U32 R7, RZ, RZ, UR9 ;  /* 0x00000009ff077e24 */ /* 0x000fe2000f8e00ff */
[----:B------:R-:W-:Y:S01]  /*01d0*/  MOV R4, UR6 ;  /* 0x0000000600047c02 */ /* 0x000fe20008000f00 */
[----:B------:R-:W-:Y:S02]  /*01e0*/  IMAD.U32 R5, RZ, RZ, UR7 ;  /* 0x00000007ff057e24 */ /* 0x000fe4000f8e00ff */
[----:B------:R-:W-:-:S04]  /*01f0*/  IMAD.WIDE R6, R10, 0x8, R6 ;  /* 0x000000080a067825 */ /* 0x000fc800078e0206 */
[----:B------:R-:W-:Y:S01]  /*0200*/  IMAD.WIDE R4, R10, 0x8, R4 ;  /* 0x000000080a047825 */ /* 0x000fe200078e0204 */
[----:B0---4-:R-:W2:Y:S04]  /*0210*/  LDG.E.64 R8, desc[UR12][R6.64+-0x40] ;  /* 0xffffc00c06087981 */ /* 0x011ea8000c1e1b00 */
[----:B------:R-:W2:Y:S01]  /*0220*/  LDG.E.64 R12, desc[UR12][R4.64+-0x40] ;  /* 0xffffc00c040c7981 */ /* 0x000ea2000c1e1b00 */
[----:B------:R-:W-:Y:S01]  /*0230*/  MOV R14, UR4 ;  /* 0x00000004000e7c02 */ /* 0x000fe20008000f00 */
[----:B------:R-:W-:Y:S01]  /*0240*/  IMAD.U32 R15, RZ, RZ, UR5 ;  /* 0x00000005ff0f7e24 */ /* 0x000fe2000f8e00ff */
[----:B--2---:R-:W-:-:S03]  /*0250*/  DADD R12, R8, R12 ;  /* 0x00000000080c7229 */ /* 0x004fc6000000000c */
[----:B------:R-:W-:-:S05]  /*0260*/  IMAD.WIDE R8, R10, 0x8, R14 ;  /* 0x000000080a087825 */ /* 0x000fca00078e020e */
[----:B------:R0:W-:Y:S04]  /*0270*/  STG.E.64 desc[UR12][R8.64+-0x40], R12 ;  /* 0xffffc00c08007986 */ /* 0x0001e8000c101b0c */
[----:B------:R-:W2:Y:S04]  /*0280*/  LDG.E.64 R14, desc[UR12][R6.64+-0x38] ;  /* 0xffffc80c060e7981 */ /* 0x000ea8000c1e1b00 */
[----:B------:R-:W2:Y:S02]  /*0290*/  LDG.E.64 R16, desc[UR12][R4.64+-0x38] ;  /* 0xffffc80c04107981 */ /* 0x000ea4000c1e1b00 */
[----:B--2---:R-:W-:-:S07]  /*02a0*/  DADD R14, R14, R16 ;  /* 0x000000000e0e7229 */ /* 0x004fce0000000010 */
[----:B------:R1:W-:Y:S04]  /*02b0*/  STG.E.64 desc[UR12][R8.64+-0x38], R14 ;  /* 0xffffc80e08007986 */ /* 0x0003e8000c101b0c */
[----:B------:R-:W2:Y:S04]  /*02c0*/  LDG.E.64 R16, desc[UR12][R6.64+-0x30] ;  /* 0xffffd00c06107981 */ /* 0x000ea8000c1e1b00 */
[----:B------:R-:W2:Y:S02]  /*02d0*/  LDG.E.64 R18, desc[UR12][R4.64+-0x30] ;  /* 0xffffd00c04127981 */ /* 0x000ea4000c1e1b00 */
[----:B--2---:R-:W-:-:S07]  /*02e0*/  DADD R16, R16, R18 ;  /* 0x0000000010107229 */ /* 0x004fce0000000012 */
[----:B------:R2:W-:Y:S04]  /*02f0*/  STG.E.64 desc[UR12][R8.64+-0x30], R16 ;  /* 0xffffd01008007986 */ /* 0x0005e8000c101b0c */
[----:B------:R-:W3:Y:S04]  /*0300*/  LDG.E.64 R18, desc[UR12][R6.64+-0x28] ;  /* 0xffffd80c06127981 */ /* 0x000ee8000c1e1b00 */
[----:B------:R-:W3:Y:S02]  /*0310*/  LDG.E.64 R22, desc[UR12][R4.64+-0x28] ;  /* 0xffffd80c04167981 */ /* 0x000ee4000c1e1b00 */
[----:B---3--:R-:W-:-:S07]  /*0320*/  DADD R18, R18, R22 ;  /* 0x0000000012127229 */ /* 0x008fce0000000016 */
[----:B------:R3:W-:Y:S04]  /*0330*/  STG.E.64 desc[UR12][R8.64+-0x28], R18 ;  /* 0xffffd81208007986 */ /* 0x0007e8000c101b0c */
[----:B0-----:R-:W4:Y:S04]  /*0340*/  LDG.E.64 R12, desc[UR12][R6.64+-0x20] ;  /* 0xffffe00c060c7981 */ /* 0x001f28000c1e1b00 */
[----:B------:R-:W4:Y:S02]  /*0350*/  LDG.E.64 R22, desc[UR12][R4.64+-0x20] ;  /* 0xffffe00c04167981 */ /* 0x000f24000c1e1b00 */
[----:B----4-:R-:W-:-:S07]  /*0360*/  DADD R12, R12, R22 ;  /* 0x000000000c0c7229 */ /* 0x010fce0000000016 */
[----:B------:R0:W-:Y:S04]  /*0370*/  STG.E.64 desc[UR12][R8.64+-0x20], R12 ;  /* 0xffffe00c08007986 */ /* 0x0001e8000c101b0c */
[----:B-1----:R-:W4:Y:S04]  /*0380*/  LDG.E.64 R14, desc[UR12][R6.64+-0x18] ;  /* 0xffffe80c060e7981 */ /* 0x002f28000c1e1b00 */
[----:B------:R-:W4:Y:S02]  /*0390*/  LDG.E.64 R22, desc[UR12][R4.64+-0x18] ;  /* 0xffffe80c04167981 */ /* 0x000f24000c1e1b00 */
[----:B----4-:R-:W-:-:S07]  /*03a0*/  DADD R14, R14, R22 ;  /* 0x000000000e0e7229 */ /* 0x010fce0000000016 */
[----:B------:R1:W-:Y:S04]  /*03b0*/  STG.E.64 desc[UR12][R8.64+-0x18], R14 ;  /* 0xffffe80e08007986 */ /* 0x0003e8000c101b0c */
[----:B--2---:R-:W2:Y:S04]  /*03c0*/  LDG.E.64 R16, desc[UR12][R6.64+-0x10] ;  /* 0xfffff00c06107981 */ /* 0x004ea8000c1e1b00 */
[----:B------:R-:W2:Y:S02]  /*03d0*/  LDG.E.64 R22, desc[UR12][R4.64+-0x10] ;  /* 0xfffff00c04167981 */ /* 0x000ea4000c1e1b00 */
[----:B--2---:R-:W-:-:S07]  /*03e0*/  DADD R16, R16, R22 ;  /* 0x0000000010107229 */ /* 0x004fce0000000016 */
[----:B------:R2:W-:Y:S04]  /*03f0*/  STG.E.64 desc[UR12][R8.64+-0x10], R16 ;  /* 0xfffff01008007986 */ /* 0x0005e8000c101b0c */
[----:B---3--:R-:W3:Y:S04]  /*0400*/  LDG.E.64 R18, desc[UR12][R6.64+-0x8] ;  /* 0xfffff80c06127981 */ /* 0x008ee8000c1e1b00 */
        /* <DEDUP_REMOVED lines=23> */
[----:B-1----:R-:W5:Y:S04]  /*0580*/  LDG.E.64 R14, desc[UR12][R6.64+0x28] ;  /* 0x0000280c060e7981 */ /* 0x002f68000c1e1b00 */
[----:B------:R-:W5:Y:S02]  /*0590*/  LDG.E.64 R22, desc[UR12][R4.64+0x28] ;  /* 0x0000280c04167981 */ /* 0x000f64000c1e1b00 */
[----:B-----5:R-:W-:-:S07]  /*05a0*/  DADD R14, R14, R22 ;  /* 0x000000000e0e7229 */ /* 0x020fce0000000016 */
[----:B------:R4:W-:Y:S04]  /*05b0*/  STG.E.64 desc[UR12][R8.64+0x28], R14 ;  /* 0x0000280e08007986 */ /* 0x0009e8000c101b0c */
[----:B--2---:R-:W2:Y:S04]  /*05c0*/  LDG.E.64 R16, desc[UR12][R6.64+0x30] ;  /* 0x0000300c06107981 */ /* 0x004ea8000c1e1b00 */
[----:B------:R-:W2:Y:S01]  /*05d0*/  LDG.E.64 R22, desc[UR12][R4.64+0x30] ;  /* 0x0000300c04167981 */ /* 0x000ea2000c1e1b00 */
[----:B------:R-:W-:Y:S01]  /*05e0*/  IADD3 R11, PT, PT, R11, 0x10, RZ ;  /* 0x000000100b0b7810 */ /* 0x000fe20007ffe0ff */
[----:B--2---:R-:W-:-:S07]  /*05f0*/  DADD R16, R16, R22 ;  /* 0x0000000010107229 */ /* 0x004fce0000000016 */
[----:B------:R4:W-:Y:S04]  /*0600*/  STG.E.64 desc[UR12][R8.64+0x30], R16 ;  /* 0x0000301008007986 */ /* 0x0009e8000c101b0c */
[----:B---3--:R-:W2:Y:S04]  /*0610*/  LDG.E.64 R18, desc[UR12][R6.64+0x38] ;  /* 0x0000380c06127981 */ /* 0x008ea8000c1e1b00 */
[----:B------:R-:W2:Y:S01]  /*0620*/  LDG.E.64 R22, desc[UR12][R4.64+0x38] ;  /* 0x0000380c04167981 */ /* 0x000ea2000c1e1b00 */
[----:B------:R-:W-:Y:S01]  /*0630*/  ISETP.NE.AND P1, PT, R11, RZ, PT ;  /* 0x000000ff0b00720c */ /* 0x000fe20003f25270 */
[----:B------:R-:W-:Y:S01]  /*0640*/  VIADD R10, R10, 0x10 ;  /* 0x000000100a0a7836 */ /* 0x000fe20000000000 */
[----:B--2---:R-:W-:-:S07]  /*0650*/  DADD R18, R18, R22 ;  /* 0x0000000012127229 */ /* 0x004fce0000000016 */
[----:B------:R4:W-:Y:S04]  /*0660*/  STG.E.64 desc[UR12][R8.64+0x38], R18 ;  /* 0x0000381208007986 */ /* 0x0009e8000c101b0c */
[----:B------:R-:W-:Y:S05]  /*0670*/  @P1 BRA `(.L_x_8) ;  /* 0xfffffff800cc1947 */ /* 0x000fea000383ffff */
.L_x_7:
[----:B0-----:R-:W-:Y:S05]  /*0680*/  @!P0 EXIT ;  /* 0x000000000000894d */ /* 0x001fea0003800000 */
[----:B------:R-:W-:Y:S02]  /*0690*/  ISETP.GE.U32.AND P0, PT, R20, 0x8, PT ;  /* 0x000000081400780c */ /* 0x000fe40003f06070 */
[----:B----4-:R-:W-:-:S04]  /*06a0*/  LOP3.LUT R18, R2, 0x7, RZ, 0xc0, !PT ;  /* 0x0000000702127812 */ /* 0x010fc800078ec0ff */
[----:B------:R-:W-:-:S07]  /*06b0*/  ISETP.NE.AND P1, PT, R18, RZ, PT ;  /* 0x000000ff1200720c */ /* 0x000fce0003f25270 */
[----:B------:R-:W-:Y:S06]  /*06c0*/  @!P0 BRA `(.L_x_9) ;  /* 0x0000000000a08947 */ /* 0x000fec0003800000 */
[----:B------:R-:W0:Y:S01]  /*06d0*/  LDC.64 R4, c[0x0][0x380] ;  /* 0x0000e000ff047b82 */ /* 0x000e220000000a00 */
[----:B------:R-:W-:-:S07]  /*06e0*/  IADD3 R15, PT, PT, R0, R3, RZ ;  /* 0x00000003000f7210 */ /* 0x000fce0007ffe0ff */
[----:B------:R-:W1:Y:S08]  /*06f0*/  LDC.64 R6, c[0x0][0x388] ;  /* 0x0000e200ff067b82 */ /* 0x000e700000000a00 */
[----:B------:R-:W2:Y:S01]  /*0700*/  LDC.64 R12, c[0x0][0x390] ;  /* 0x0000e400ff0c7b82 */ /* 0x000ea20000000a00 */
[----:B0-----:R-:W-:-:S05]  /*0710*/  IMAD.WIDE R4, R15, 0x8, R4 ;  /* 0x000000080f047825 */ /* 0x001fca00078e0204 */
[----:B------:R-:W3:Y:S01]  /*0720*/  LDG.E.64 R8, desc[UR12][R4.64] ;  /* 0x0000000c04087981 */ /* 0x000ee2000c1e1b00 */
[----:B-1----:R-:W-:-:S05]  /*0730*/  IMAD.WIDE R6, R15, 0x8, R6 ;  /* 0x000000080f067825 */ /* 0x002fca00078e0206 */
[----:B------:R-:W3:Y:S02]  /*0740*/  LDG.E.64 R10, desc[UR12][R6.64] ;  /* 0x0000000c060a7981 */ /* 0x000ee4000c1e1b00 */
[----:B---3--:R-:W-:Y:S01]  /*0750*/  DADD R10, R8, R10 ;  /* 0x00000000080a7229 */ /* 0x008fe2000000000a */
[----:B--2---:R-:W-:-:S06]  /*0760*/  IMAD.WIDE R8, R15, 0x8, R12 ;  /* 0x000000080f087825 */ /* 0x004fcc00078e020c */
        /* <DEDUP_REMOVED lines=25> */
[----:B---3--:R-:W2:Y:S04]  /*0900*/  LDG.E.64 R16, desc[UR12][R4.64+0x38] ;  /* 0x0000380c04107981 */ /* 0x008ea8000c1e1b00 */
[----:B------:R-:W2:Y:S01]  /*0910*/  LDG.E.64 R20, desc[UR12][R6.64+0x38] ;  /* 0x0000380c06147981 */ /* 0x000ea2000c1e1b00 */
[----:B------:R-:W-:Y:S01]  /*0920*/  VIADD R3, R3, 0x8 ;  /* 0x0000000803037836 */ /* 0x000fe20000000000 */
[----:B--2---:R-:W-:-:S07]  /*0930*/  DADD R16, R16, R20 ;  /* 0x0000000010107229 */ /* 0x004fce0000000014 */
[----:B------:R0:W-:Y:S04]  /*0940*/  STG.E.64 desc[UR12][R8.64+0x38], R16 ;  /* 0x0000381008007986 */ /* 0x0001e8000c101b0c */
.L_x_9:
[----:B------:R-:W-:Y:S05]  /*0950*/  @!P1 EXIT ;  /* 0x000000000000994d */ /* 0x000fea0003800000 */
[----:B------:R-:W-:Y:S02]  /*0960*/  ISETP.GE.U32.AND P0, PT, R18, 0x4, PT ;  /* 0x000000041200780c */ /* 0x000fe40003f06070 */
[----:B------:R-:W-:-:S04]  /*0970*/  LOP3.LUT R2, R2, 0x3, RZ, 0xc0, !PT ;  /* 0x0000000302027812 */ /* 0x000fc800078ec0ff */
[----:B------:R-:W-:-:S07]  /*0980*/  ISETP.NE.AND P1, PT, R2, RZ, PT ;  /* 0x000000ff0200720c */ /* 0x000fce0003f25270 */
[----:B------:R-:W-:Y:S06]  /*0990*/  @!P0 BRA `(.L_x_10) ;  /* 0x0000000000608947 */ /* 0x000fec0003800000 */
[----:B------:R-:W1:Y:S01]  /*09a0*/  LDC.64 R6, c[0x0][0x380] ;  /* 0x0000e000ff067b82 */ /* 0x000e620000000a00 */
[----:B0-----:R-:W-:-:S07]  /*09b0*/  IADD3 R15, PT, PT, R0, R3, RZ ;  /* 0x00000003000f7210 */ /* 0x001fce0007ffe0ff */
[----:B------:R-:W0:Y:S08]  /*09c0*/  LDC.64 R4, c[0x0][0x388] ;  /* 0x0000e200ff047b82 */ /* 0x000e300000000a00 */
[----:B------:R-:W2:Y:S01]  /*09d0*/  LDC.64 R12, c[0x0][0x390] ;  /* 0x0000e400ff0c7b82 */ /* 0x000ea20000000a00 */
[----:B-1----:R-:W-:-:S05]  /*09e0*/  IMAD.WIDE R6, R15, 0x8, R6 ;  /* 0x000000080f067825 */ /* 0x002fca00078e0206 */
[----:B------:R-:W3:Y:S01]  /*09f0*/  LDG.E.64 R8, desc[UR12][R6.64] ;  /* 0x0000000c06087981 */ /* 0x000ee2000c1e1b00 */
[----:B0-----:R-:W-:-:S05]  /*0a00*/  IMAD.WIDE R4, R15, 0x8, R4 ;  /* 0x000000080f047825 */ /* 0x001fca00078e0204 */
        /* <DEDUP_REMOVED lines=12> */
[----:B------:R-:W2:Y:S04]  /*0ad0*/  LDG.E.64 R16, desc[UR12][R6.64+0x18] ;  /* 0x0000180c06107981 */ /* 0x000ea8000c1e1b00 */
[----:B------:R-:W2:Y:S01]  /*0ae0*/  LDG.E.64 R18, desc[UR12][R4.64+0x18] ;  /* 0x0000180c04127981 */ /* 0x000ea2000c1e1b00 */
[----:B------:R-:W-:Y:S01]  /*0af0*/  VIADD R3, R3, 0x4 ;  /* 0x0000000403037836 */ /* 0x000fe20000000000 */
[----:B--2---:R-:W-:-:S07]  /*0b00*/  DADD R16, R16, R18 ;  /* 0x0000000010107229 */ /* 0x004fce0000000012 */
[----:B------:R1:W-:Y:S04]  /*0b10*/  STG.E.64 desc[UR12][R8.64+0x18], R16 ;  /* 0x0000181008007986 */ /* 0x0003e8000c101b0c */
.L_x_10:
[----:B------:R-:W-:Y:S05]  /*0b20*/  @!P1 EXIT ;  /* 0x000000000000994d */ /* 0x000fea0003800000 */
[----:B01----:R-:W0:Y:S01]  /*0b30*/  LDC.64 R10, c[0x0][0x390] ;  /* 0x0000e400ff0a7b82 */ /* 0x003e220000000a00 */
[----:B------:R-:W-:Y:S01]  /*0b40*/  IADD3 R17, PT, PT, R0, R3, RZ ;  /* 0x0000000300117210 */ /* 0x000fe20007ffe0ff */
[----:B------:R-:W-:-:S06]  /*0b50*/  IMAD.MOV R0, RZ, RZ, -R2 ;  /* 0x000000ffff007224 */ /* 0x000fcc00078e0a02 */
[----:B------:R-:W1:Y:S08]  /*0b60*/  LDC.64 R14, c[0x0][0x380] ;  /* 0x0000e000ff0e7b82 */ /* 0x000e700000000a00 */
[----:B------:R-:W2:Y:S02]  /*0b70*/  LDC.64 R12, c[0x0][0x388] ;  /* 0x0000e200ff0c7b82 */ /* 0x000ea40000000a00 */
.L_x_11:
[----:B--2---:R-:W-:-:S04]  /*0b80*/  IMAD.WIDE R4, R17, 0x8, R12 ;  /* 0x0000000811047825 */ /* 0x004fc800078e020c */
[C---:B-1----:R-:W-:Y:S02]  /*0b90*/  IMAD.WIDE R6, R17.reuse, 0x8, R14 ;  /* 0x0000000811067825 */ /* 0x042fe400078e020e */
[----:B------:R-:W2:Y:S04]  /*0ba0*/  LDG.E.64 R4, desc[UR12][R4.64] ;  /* 0x0000000c04047981 */ /* 0x000ea8000c1e1b00 */
[----:B------:R-:W2:Y:S01]  /*0bb0*/  LDG.E.64 R6, desc[UR12][R6.64] ;  /* 0x0000000c06067981 */ /* 0x000ea2000c1e1b00 */
[----:B------:R-:W-:Y:S01]  /*0bc0*/  IADD3 R0, PT, PT, R0, 0x1, RZ ;  /* 0x0000000100007810 */ /* 0x000fe20007ffe0ff */
[----:B0--3--:R-:W-:-:S03]  /*0bd0*/  IMAD.WIDE R2, R17, 0x8, R10 ;  /* 0x0000000811027825 */ /* 0x009fc600078e020a */
[----:B------:R-:W-:Y:S01]  /*0be0*/  ISETP.NE.AND P0, PT, R0, RZ, PT ;  /* 0x000000ff0000720c */ /* 0x000fe20003f05270 */
[----:B------:R-:W-:Y:S01]  /*0bf0*/  VIADD R17, R17, 0x1 ;  /* 0x0000000111117836 */ /* 0x000fe20000000000 */
[----:B--2---:R-:W-:-:S07]  /*0c00*/  DADD R8, R6, R4 ;  /* 0x0000000006087229 */ /* 0x004fce0000000004 */
[----:B------:R3:W-:Y:S04]  /*0c10*/  STG.E.64 desc[UR12][R2.64], R8 ;  /* 0x0000000802007986 */ /* 0x0007e8000c101b0c */
[----:B------:R-:W-:Y:S05]  /*0c20*/  @P0 BRA `(.L_x_11) ;  /* 0xfffffffc00d40947 */ /* 0x000fea000383ffff */
[----:B------:R-:W-:Y:S05]  /*0c30*/  EXIT ;  /* 0x000000000000794d */ /* 0x000fea0003800000 */
.L_x_12:
        /* <DEDUP_REMOVED lines=12> */
.L_x_16:


//--------------------- .text._Z21matrix_output_elementPdS_S_i --------------------------
	.section	.text._Z21matrix_output_elementPdS_S_i,"ax",@progbits
	.align	128
        .global         _Z21matrix_output_elementPdS_S_i
        .type           _Z21matrix_output_elementPdS_S_i,@function
        .size           _Z21matrix_output_elementPdS_S_i,(.L_x_17 - _Z21matrix_output_elementPdS_S_i)
        .other          _Z21matrix_output_elementPdS_S_i,@"STO_CUDA_ENTRY STV_DEFAULT"
_Z21matrix_output_elementPdS_S_i:
.text._Z21matrix_output_elementPdS_S_i:
[----:B------:R-:W-:Y:S01]  /*0000*/  LDC R1, c[0x0][0x37c] ;  /* 0x0000df00ff017b82 */ /* 0x000fe20000000800 */
[----:B------:R-:W0:Y:S07]  /*0010*/  S2R R0, SR_TID.X ;  /* 0x0000000000007919 */ /* 0x000e2e0000002100 */
[----:B------:R-:W0:Y:S01]  /*0020*/  S2UR UR6, SR_CTAID.X ;  /* 0x00000000000679c3 */ /* 0x000e220000002500 */
[----:B------:R-:W1:Y:S07]  /*0030*/  LDCU.64 UR4, c[0x0][0x358] ;  /* 0x00006b00ff0477ac */ /* 0x000e6e0008000a00 */
[----:B------:R-:W0:Y:S08]  /*0040*/  LDC R11, c[0x0][0x360] ;  /* 0x0000d800ff0b7b82 */ /* 0x000e300000000800 */
[----:B------:R-:W2:Y:S08]  /*0050*/  LDC.64 R2, c[0x0][0x380] ;  /* 0x0000e000ff027b82 */ /* 0x000eb00000000a00 */
[----:B------:R-:W3:Y:S01]  /*0060*/  LDC.64 R4, c[0x0][0x388] ;  /* 0x0000e200ff047b82 */ /* 0x000ee20000000a00 */
[----:B0-----:R-:W-:-:S07]  /*0070*/  IMAD R11, R11, UR6, R0 ;  /* 0x000000060b0b7c24 */ /* 0x001fce000f8e0200 */
[----:B------:R-:W0:Y:S01]  /*0080*/  LDC.64 R8, c[0x0][0x390] ;  /* 0x0000e400ff087b82 */ /* 0x000e220000000a00 */
[----:B--2---:R-:W-:-:S06]  /*0090*/  IMAD.WIDE R2, R11, 0x8, R2 ;  /* 0x000000080b027825 */ /* 0x004fcc00078e0202 */
[----:B-1----:R-:W2:Y:S01]  /*00a0*/  LDG.E.64 R2, desc[UR4][R2.64] ;  /* 0x0000000402027981 */ /* 0x002ea2000c1e1b00 */
[----:B---3--:R-:W-:-:S06]  /*00b0*/  IMAD.WIDE R4, R11, 0x8, R4 ;  /* 0x000000080b047825 */ /* 0x008fcc00078e0204 */
[----:B------:R-:W2:Y:S01]  /*00c0*/  LDG.E.64 R4, desc[UR4][R4.64] ;  /* 0x0000000404047981 */ /* 0x000ea2000c1e1b00 */
[----:B0-----:R-:W-:Y:S01]  /*00d0*/  IMAD.WIDE R8, R11, 0x8, R8 ;  /* 0x000000080b087825 */ /* 0x001fe200078e0208 */
[----:B--2---:R-:W-:-:S07]  /*00e0*/  DADD R6, R2, R4 ;  /* 0x0000000002067229 */ /* 0x004fce0000000004 */
[----:B------:R-:W-:Y:S01]  /*00f0*/  STG.E.64 desc[UR4][R8.64], R6 ;  /* 0x0000000608007986 */ /* 0x000fe2000c101b04 */
[----:B------:R-:W-:Y:S05]  /*0100*/  EXIT ;  /* 0x000000000000794d */ /* 0x000fea0003800000 */
.L_x_13:
        /* <DEDUP_REMOVED lines=15> */
.L_x_17:


//--------------------- .nv.shared.reserved.0     --------------------------
	.section	.nv.shared.reserved.0,"aw",@nobits
	.weak		__nv_reservedSMEM_offset_0_alias
	.size		__nv_reservedSMEM_offset_0_alias, 0, 64
	.other		__nv_reservedSMEM_offset_0_alias,@"STO_CUDA_RESERVED_SHARED STV_DEFAULT"
__nv_reservedSMEM_offset_0_alias:
	.zero		0
	.zero		64


//--------------------- .nv.constant0._Z6vecAddPdS_S_i --------------------------
	.section	.nv.constant0._Z6vecAddPdS_S_i,"a",@progbits
	.sectionflags	@""
	.align	4
.nv.constant0._Z6vecAddPdS_S_i:
	.zero		924


//--------------------- .nv.constant0._Z20matrix_output_columnPdS_S_i --------------------------
	.section	.nv.constant0._Z20matrix_output_columnPdS_S_i,"a",@progbits
	.sectionflags	@""
	.align	4
.nv.constant0._Z20matrix_output_columnPdS_S_i:
	.zero		924


//--------------------- .nv.constant0._Z17matrix_output_rowPdS_S_i --------------------------
	.section	.nv.constant0._Z17matrix_output_rowPdS_S_i,"a",@progbits
	.sectionflags	@""
	.align	4
.nv.constant0._Z17matrix_output_rowPdS_S_i:
	.zero		924


//--------------------- .nv.constant0._Z21matrix_output_elementPdS_S_i --------------------------
	.section	.nv.constant0._Z21matrix_output_elementPdS_S_i,"a",@progbits
	.sectionflags	@""
	.align	4
.nv.constant0._Z21matrix_output_elementPdS_S_i:
	.zero		924


//--------------------- SYMBOLS --------------------------

	.type		.nv.reservedSmem.offset0,@object
	.size		.nv.reservedSmem.offset0,0x4
